//
// Generated by NVIDIA NVVM Compiler
//
// Compiler Build ID: CL-36424714
// Cuda compilation tools, release 13.0, V13.0.88
// Based on NVVM 20.0.0
//

.version 9.0
.target sm_100
.address_size 64

	// .globl	_Z6MatMulPfS_S_
// _ZZ12MatMulSharedPfS_S_E8shared_A has been demoted
// _ZZ12MatMulSharedPfS_S_E8shared_B has been demoted
// _ZZ13MatMulShared2PfS_S_E8shared_A has been demoted
// _ZZ13MatMulShared2PfS_S_E8shared_B has been demoted
// _ZZ12MatMulKernelPfS_S_iE5TileA has been demoted
// _ZZ12MatMulKernelPfS_S_iE5TileB has been demoted

.visible .entry _Z6MatMulPfS_S_(
	.param .u64 .ptr .align 1 _Z6MatMulPfS_S__param_0,
	.param .u64 .ptr .align 1 _Z6MatMulPfS_S__param_1,
	.param .u64 .ptr .align 1 _Z6MatMulPfS_S__param_2
)
{
	.reg .pred 	%p<5>;
	.reg .b32 	%r<34>;
	.reg .b32 	%f<52>;
	.reg .b64 	%rd<49>;

	ld.param.u64 	%rd14, [_Z6MatMulPfS_S__param_0];
	mov.u32 	%r8, %ctaid.x;
	mov.u32 	%r9, %ntid.x;
	mov.u32 	%r10, %tid.x;
	mad.lo.s32 	%r1, %r8, %r9, %r10;
	mov.u32 	%r11, %ctaid.y;
	mov.u32 	%r12, %ntid.y;
	mov.u32 	%r13, %tid.y;
	mad.lo.s32 	%r14, %r11, %r12, %r13;
	setp.gt.s32 	%p1, %r1, 4095;
	setp.gt.u32 	%p2, %r14, 4095;
	or.pred  	%p3, %p1, %p2;
	@%p3 bra 	$L__BB0_4;
	ld.param.u64 	%rd46, [_Z6MatMulPfS_S__param_1];
	shl.b32 	%r3, %r1, 12;
	add.s32 	%r16, %r14, 4096;
	mul.wide.u32 	%rd1, %r16, 4;
	add.s32 	%r17, %r14, 8192;
	mul.wide.u32 	%rd2, %r17, 4;
	add.s32 	%r18, %r14, 12288;
	mul.wide.u32 	%rd3, %r18, 4;
	add.s32 	%r19, %r14, 20480;
	mul.wide.u32 	%rd4, %r19, 4;
	add.s32 	%r20, %r14, 32768;
	mul.wide.u32 	%rd5, %r20, 4;
	add.s32 	%r21, %r14, 36864;
	mul.wide.u32 	%rd6, %r21, 4;
	add.s32 	%r22, %r14, 40960;
	mul.wide.u32 	%rd7, %r22, 4;
	add.s32 	%r23, %r14, 45056;
	mul.wide.u32 	%rd8, %r23, 4;
	add.s32 	%r24, %r14, 49152;
	mul.wide.u32 	%rd9, %r24, 4;
	cvta.to.global.u64 	%rd17, %rd14;
	add.s64 	%rd10, %rd17, 32;
	cvta.to.global.u64 	%rd48, %rd46;
	mov.f32 	%f51, 0f00000000;
	mov.b32 	%r33, 0;
	add.s32 	%r25, %r14, 16384;
	add.s32 	%r26, %r14, 24576;
	mov.u32 	%r32, %r3;
$L__BB0_2:
	mul.wide.s32 	%rd18, %r32, 4;
	add.s64 	%rd19, %rd10, %rd18;
	ld.global.f32 	%f4, [%rd19+-32];
	mul.wide.u32 	%rd20, %r14, 4;
	add.s64 	%rd21, %rd48, %rd20;
	ld.global.f32 	%f5, [%rd21];
	fma.rn.f32 	%f6, %f4, %f5, %f51;
	ld.global.f32 	%f7, [%rd19+-28];
	add.s64 	%rd22, %rd48, %rd1;
	ld.global.f32 	%f8, [%rd22];
	fma.rn.f32 	%f9, %f7, %f8, %f6;
	ld.global.f32 	%f10, [%rd19+-24];
	add.s64 	%rd23, %rd48, %rd2;
	ld.global.f32 	%f11, [%rd23];
	fma.rn.f32 	%f12, %f10, %f11, %f9;
	ld.global.f32 	%f13, [%rd19+-20];
	add.s64 	%rd24, %rd48, %rd3;
	ld.global.f32 	%f14, [%rd24];
	fma.rn.f32 	%f15, %f13, %f14, %f12;
	ld.global.f32 	%f16, [%rd19+-16];
	mul.wide.u32 	%rd25, %r25, 4;
	add.s64 	%rd26, %rd48, %rd25;
	ld.global.f32 	%f17, [%rd26];
	fma.rn.f32 	%f18, %f16, %f17, %f15;
	ld.global.f32 	%f19, [%rd19+-12];
	add.s64 	%rd27, %rd48, %rd4;
	ld.global.f32 	%f20, [%rd27];
	fma.rn.f32 	%f21, %f19, %f20, %f18;
	ld.global.f32 	%f22, [%rd19+-8];
	mul.wide.u32 	%rd28, %r26, 4;
	add.s64 	%rd29, %rd48, %rd28;
	ld.global.f32 	%f23, [%rd29];
	fma.rn.f32 	%f24, %f22, %f23, %f21;
	ld.global.f32 	%f25, [%rd19+-4];
	add.s32 	%r27, %r14, 28672;
	mul.wide.u32 	%rd30, %r27, 4;
	add.s64 	%rd31, %rd48, %rd30;
	ld.global.f32 	%f26, [%rd31];
	fma.rn.f32 	%f27, %f25, %f26, %f24;
	ld.global.f32 	%f28, [%rd19];
	add.s64 	%rd32, %rd48, %rd5;
	ld.global.f32 	%f29, [%rd32];
	fma.rn.f32 	%f30, %f28, %f29, %f27;
	ld.global.f32 	%f31, [%rd19+4];
	add.s64 	%rd33, %rd48, %rd6;
	ld.global.f32 	%f32, [%rd33];
	fma.rn.f32 	%f33, %f31, %f32, %f30;
	ld.global.f32 	%f34, [%rd19+8];
	add.s64 	%rd34, %rd48, %rd7;
	ld.global.f32 	%f35, [%rd34];
	fma.rn.f32 	%f36, %f34, %f35, %f33;
	ld.global.f32 	%f37, [%rd19+12];
	add.s64 	%rd35, %rd48, %rd8;
	ld.global.f32 	%f38, [%rd35];
	fma.rn.f32 	%f39, %f37, %f38, %f36;
	ld.global.f32 	%f40, [%rd19+16];
	add.s64 	%rd36, %rd48, %rd9;
	ld.global.f32 	%f41, [%rd36];
	fma.rn.f32 	%f42, %f40, %f41, %f39;
	ld.global.f32 	%f43, [%rd19+20];
	add.s32 	%r28, %r14, 53248;
	mul.wide.u32 	%rd37, %r28, 4;
	add.s64 	%rd38, %rd48, %rd37;
	ld.global.f32 	%f44, [%rd38];
	fma.rn.f32 	%f45, %f43, %f44, %f42;
	ld.global.f32 	%f46, [%rd19+24];
	add.s32 	%r29, %r14, 57344;
	mul.wide.u32 	%rd39, %r29, 4;
	add.s64 	%rd40, %rd48, %rd39;
	ld.global.f32 	%f47, [%rd40];
	fma.rn.f32 	%f48, %f46, %f47, %f45;
	ld.global.f32 	%f49, [%rd19+28];
	add.s32 	%r30, %r14, 61440;
	mul.wide.u32 	%rd41, %r30, 4;
	add.s64 	%rd42, %rd48, %rd41;
	ld.global.f32 	%f50, [%rd42];
	fma.rn.f32 	%f51, %f49, %f50, %f48;
	add.s32 	%r33, %r33, 16;
	add.s64 	%rd48, %rd48, 262144;
	add.s32 	%r32, %r32, 16;
	setp.ne.s32 	%p4, %r33, 4096;
	@%p4 bra 	$L__BB0_2;
	ld.param.u64 	%rd47, [_Z6MatMulPfS_S__param_2];
	add.s32 	%r31, %r3, %r14;
	cvta.to.global.u64 	%rd43, %rd47;
	mul.wide.s32 	%rd44, %r31, 4;
	add.s64 	%rd45, %rd43, %rd44;
	st.global.f32 	[%rd45], %f51;
$L__BB0_4:
	ret;

}
	// .globl	_Z12MatMulSharedPfS_S_
.visible .entry _Z12MatMulSharedPfS_S_(
	.param .u64 .ptr .align 1 _Z12MatMulSharedPfS_S__param_0,
	.param .u64 .ptr .align 1 _Z12MatMulSharedPfS_S__param_1,
	.param .u64 .ptr .align 1 _Z12MatMulSharedPfS_S__param_2
)
{
	.reg .pred 	%p<6>;
	.reg .b32 	%r<37>;
	.reg .b32 	%f<102>;
	.reg .b64 	%rd<13>;
	// demoted variable
	.shared .align 4 .b8 _ZZ12MatMulSharedPfS_S_E8shared_A[4096];
	// demoted variable
	.shared .align 4 .b8 _ZZ12MatMulSharedPfS_S_E8shared_B[4096];
	ld.param.u64 	%rd4, [_Z12MatMulSharedPfS_S__param_0];
	ld.param.u64 	%rd5, [_Z12MatMulSharedPfS_S__param_1];
	ld.param.u64 	%rd6, [_Z12MatMulSharedPfS_S__param_2];
	cvta.to.global.u64 	%rd7, %rd6;
	cvta.to.global.u64 	%rd1, %rd5;
	cvta.to.global.u64 	%rd2, %rd4;
	mov.u32 	%r14, %tid.x;
	mov.u32 	%r15, %tid.y;
	mov.u32 	%r16, %ctaid.x;
	shl.b32 	%r17, %r16, 5;
	add.s32 	%r18, %r17, %r14;
	mov.u32 	%r19, %ctaid.y;
	shl.b32 	%r20, %r19, 5;
	add.s32 	%r21, %r20, %r15;
	mov.u32 	%r23, %nctaid.y;
	setp.lt.s32 	%p2, %r18, 4096;
	setp.lt.u32 	%p3, %r21, 4096;
	and.pred  	%p1, %p2, %p3;
	shl.b32 	%r24, %r18, 12;
	or.b32  	%r34, %r15, %r24;
	shl.b32 	%r25, %r15, 7;
	mov.u32 	%r26, _ZZ12MatMulSharedPfS_S_E8shared_A;
	shl.b32 	%r27, %r14, 2;
	add.s32 	%r4, %r26, %r27;
	add.s32 	%r2, %r4, %r25;
	shl.b32 	%r28, %r14, 12;
	shl.b32 	%r29, %r14, 7;
	mov.u32 	%r30, _ZZ12MatMulSharedPfS_S_E8shared_B;
	shl.b32 	%r31, %r15, 2;
	add.s32 	%r5, %r30, %r31;
	add.s32 	%r3, %r5, %r29;
	add.s32 	%r32, %r24, %r21;
	mul.wide.s32 	%rd8, %r32, 4;
	add.s64 	%rd3, %rd7, %rd8;
	neg.s32 	%r36, %r23;
	or.b32  	%r33, %r15, %r28;
	add.s32 	%r35, %r33, %r20;
	mov.f32 	%f101, 0f00000000;
	not.pred 	%p4, %p1;
$L__BB1_1:
	@%p4 bra 	$L__BB1_3;
	mul.wide.s32 	%rd9, %r34, 4;
	add.s64 	%rd10, %rd2, %rd9;
	ld.global.f32 	%f4, [%rd10];
	st.shared.f32 	[%r2], %f4;
	mul.wide.s32 	%rd11, %r35, 4;
	add.s64 	%rd12, %rd1, %rd11;
	ld.global.f32 	%f5, [%rd12];
	st.shared.f32 	[%r3], %f5;
$L__BB1_3:
	bar.sync 	0;
	ld.shared.f32 	%f6, [%r4];
	ld.shared.f32 	%f7, [%r5];
	fma.rn.f32 	%f8, %f6, %f7, %f101;
	ld.shared.f32 	%f9, [%r4+128];
	ld.shared.f32 	%f10, [%r5+128];
	fma.rn.f32 	%f11, %f9, %f10, %f8;
	ld.shared.f32 	%f12, [%r4+256];
	ld.shared.f32 	%f13, [%r5+256];
	fma.rn.f32 	%f14, %f12, %f13, %f11;
	ld.shared.f32 	%f15, [%r4+384];
	ld.shared.f32 	%f16, [%r5+384];
	fma.rn.f32 	%f17, %f15, %f16, %f14;
	ld.shared.f32 	%f18, [%r4+512];
	ld.shared.f32 	%f19, [%r5+512];
	fma.rn.f32 	%f20, %f18, %f19, %f17;
	ld.shared.f32 	%f21, [%r4+640];
	ld.shared.f32 	%f22, [%r5+640];
	fma.rn.f32 	%f23, %f21, %f22, %f20;
	ld.shared.f32 	%f24, [%r4+768];
	ld.shared.f32 	%f25, [%r5+768];
	fma.rn.f32 	%f26, %f24, %f25, %f23;
	ld.shared.f32 	%f27, [%r4+896];
	ld.shared.f32 	%f28, [%r5+896];
	fma.rn.f32 	%f29, %f27, %f28, %f26;
	ld.shared.f32 	%f30, [%r4+1024];
	ld.shared.f32 	%f31, [%r5+1024];
	fma.rn.f32 	%f32, %f30, %f31, %f29;
	ld.shared.f32 	%f33, [%r4+1152];
	ld.shared.f32 	%f34, [%r5+1152];
	fma.rn.f32 	%f35, %f33, %f34, %f32;
	ld.shared.f32 	%f36, [%r4+1280];
	ld.shared.f32 	%f37, [%r5+1280];
	fma.rn.f32 	%f38, %f36, %f37, %f35;
	ld.shared.f32 	%f39, [%r4+1408];
	ld.shared.f32 	%f40, [%r5+1408];
	fma.rn.f32 	%f41, %f39, %f40, %f38;
	ld.shared.f32 	%f42, [%r4+1536];
	ld.shared.f32 	%f43, [%r5+1536];
	fma.rn.f32 	%f44, %f42, %f43, %f41;
	ld.shared.f32 	%f45, [%r4+1664];
	ld.shared.f32 	%f46, [%r5+1664];
	fma.rn.f32 	%f47, %f45, %f46, %f44;
	ld.shared.f32 	%f48, [%r4+1792];
	ld.shared.f32 	%f49, [%r5+1792];
	fma.rn.f32 	%f50, %f48, %f49, %f47;
	ld.shared.f32 	%f51, [%r4+1920];
	ld.shared.f32 	%f52, [%r5+1920];
	fma.rn.f32 	%f53, %f51, %f52, %f50;
	ld.shared.f32 	%f54, [%r4+2048];
	ld.shared.f32 	%f55, [%r5+2048];
	fma.rn.f32 	%f56, %f54, %f55, %f53;
	ld.shared.f32 	%f57, [%r4+2176];
	ld.shared.f32 	%f58, [%r5+2176];
	fma.rn.f32 	%f59, %f57, %f58, %f56;
	ld.shared.f32 	%f60, [%r4+2304];
	ld.shared.f32 	%f61, [%r5+2304];
	fma.rn.f32 	%f62, %f60, %f61, %f59;
	ld.shared.f32 	%f63, [%r4+2432];
	ld.shared.f32 	%f64, [%r5+2432];
	fma.rn.f32 	%f65, %f63, %f64, %f62;
	ld.shared.f32 	%f66, [%r4+2560];
	ld.shared.f32 	%f67, [%r5+2560];
	fma.rn.f32 	%f68, %f66, %f67, %f65;
	ld.shared.f32 	%f69, [%r4+2688];
	ld.shared.f32 	%f70, [%r5+2688];
	fma.rn.f32 	%f71, %f69, %f70, %f68;
	ld.shared.f32 	%f72, [%r4+2816];
	ld.shared.f32 	%f73, [%r5+2816];
	fma.rn.f32 	%f74, %f72, %f73, %f71;
	ld.shared.f32 	%f75, [%r4+2944];
	ld.shared.f32 	%f76, [%r5+2944];
	fma.rn.f32 	%f77, %f75, %f76, %f74;
	ld.shared.f32 	%f78, [%r4+3072];
	ld.shared.f32 	%f79, [%r5+3072];
	fma.rn.f32 	%f80, %f78, %f79, %f77;
	ld.shared.f32 	%f81, [%r4+3200];
	ld.shared.f32 	%f82, [%r5+3200];
	fma.rn.f32 	%f83, %f81, %f82, %f80;
	ld.shared.f32 	%f84, [%r4+3328];
	ld.shared.f32 	%f85, [%r5+3328];
	fma.rn.f32 	%f86, %f84, %f85, %f83;
	ld.shared.f32 	%f87, [%r4+3456];
	ld.shared.f32 	%f88, [%r5+3456];
	fma.rn.f32 	%f89, %f87, %f88, %f86;
	ld.shared.f32 	%f90, [%r4+3584];
	ld.shared.f32 	%f91, [%r5+3584];
	fma.rn.f32 	%f92, %f90, %f91, %f89;
	ld.shared.f32 	%f93, [%r4+3712];
	ld.shared.f32 	%f94, [%r5+3712];
	fma.rn.f32 	%f95, %f93, %f94, %f92;
	ld.shared.f32 	%f96, [%r4+3840];
	ld.shared.f32 	%f97, [%r5+3840];
	fma.rn.f32 	%f98, %f96, %f97, %f95;
	ld.shared.f32 	%f99, [%r4+3968];
	ld.shared.f32 	%f100, [%r5+3968];
	fma.rn.f32 	%f101, %f99, %f100, %f98;
	bar.sync 	0;
	st.global.f32 	[%rd3], %f101;
	add.s32 	%r36, %r36, 1;
	setp.ne.s32 	%p5, %r36, 0;
	add.s32 	%r35, %r35, 131072;
	add.s32 	%r34, %r34, 32;
	@%p5 bra 	$L__BB1_1;
	ret;

}
	// .globl	_Z13MatMulShared2PfS_S_
.visible .entry _Z13MatMulShared2PfS_S_(
	.param .u64 .ptr .align 1 _Z13MatMulShared2PfS_S__param_0,
	.param .u64 .ptr .align 1 _Z13MatMulShared2PfS_S__param_1,
	.param .u64 .ptr .align 1 _Z13MatMulShared2PfS_S__param_2
)
{
	.reg .pred 	%p<5>;
	.reg .b32 	%r<37>;
	.reg .b32 	%f<102>;
	.reg .b64 	%rd<13>;
	// demoted variable
	.shared .align 4 .b8 _ZZ13MatMulShared2PfS_S_E8shared_A[4096];
	// demoted variable
	.shared .align 4 .b8 _ZZ13MatMulShared2PfS_S_E8shared_B[4096];
	ld.param.u64 	%rd3, [_Z13MatMulShared2PfS_S__param_0];
	ld.param.u64 	%rd4, [_Z13MatMulShared2PfS_S__param_1];
	ld.param.u64 	%rd5, [_Z13MatMulShared2PfS_S__param_2];
	mov.u32 	%r1, %tid.x;
	mov.u32 	%r2, %tid.y;
	mov.u32 	%r20, %ctaid.x;
	shl.b32 	%r21, %r20, 5;
	add.s32 	%r3, %r21, %r1;
	mov.u32 	%r22, %ctaid.y;
	shl.b32 	%r4, %r22, 5;
	add.s32 	%r23, %r4, %r2;
	setp.gt.s32 	%p1, %r3, 4095;
	setp.gt.u32 	%p2, %r23, 4095;
	or.pred  	%p3, %p1, %p2;
	@%p3 bra 	$L__BB2_4;
	shl.b32 	%r6, %r3, 12;
	or.b32  	%r34, %r2, %r6;
	shl.b32 	%r24, %r2, 7;
	mov.u32 	%r25, _ZZ13MatMulShared2PfS_S_E8shared_A;
	shl.b32 	%r26, %r1, 2;
	add.s32 	%r10, %r25, %r26;
	add.s32 	%r8, %r10, %r24;
	shl.b32 	%r27, %r1, 12;
	shl.b32 	%r28, %r1, 7;
	mov.u32 	%r29, _ZZ13MatMulShared2PfS_S_E8shared_B;
	shl.b32 	%r30, %r2, 2;
	add.s32 	%r11, %r29, %r30;
	add.s32 	%r9, %r11, %r28;
	mov.u32 	%r31, %nctaid.y;
	neg.s32 	%r36, %r31;
	or.b32  	%r32, %r2, %r27;
	add.s32 	%r35, %r32, %r4;
	cvta.to.global.u64 	%rd1, %rd3;
	cvta.to.global.u64 	%rd2, %rd4;
	mov.f32 	%f101, 0f00000000;
$L__BB2_2:
	mul.wide.s32 	%rd6, %r34, 4;
	add.s64 	%rd7, %rd1, %rd6;
	ld.global.f32 	%f4, [%rd7];
	st.shared.f32 	[%r8], %f4;
	mul.wide.s32 	%rd8, %r35, 4;
	add.s64 	%rd9, %rd2, %rd8;
	ld.global.f32 	%f5, [%rd9];
	st.shared.f32 	[%r9], %f5;
	bar.sync 	0;
	ld.shared.f32 	%f6, [%r10];
	ld.shared.f32 	%f7, [%r11];
	fma.rn.f32 	%f8, %f6, %f7, %f101;
	ld.shared.f32 	%f9, [%r10+128];
	ld.shared.f32 	%f10, [%r11+128];
	fma.rn.f32 	%f11, %f9, %f10, %f8;
	ld.shared.f32 	%f12, [%r10+256];
	ld.shared.f32 	%f13, [%r11+256];
	fma.rn.f32 	%f14, %f12, %f13, %f11;
	ld.shared.f32 	%f15, [%r10+384];
	ld.shared.f32 	%f16, [%r11+384];
	fma.rn.f32 	%f17, %f15, %f16, %f14;
	ld.shared.f32 	%f18, [%r10+512];
	ld.shared.f32 	%f19, [%r11+512];
	fma.rn.f32 	%f20, %f18, %f19, %f17;
	ld.shared.f32 	%f21, [%r10+640];
	ld.shared.f32 	%f22, [%r11+640];
	fma.rn.f32 	%f23, %f21, %f22, %f20;
	ld.shared.f32 	%f24, [%r10+768];
	ld.shared.f32 	%f25, [%r11+768];
	fma.rn.f32 	%f26, %f24, %f25, %f23;
	ld.shared.f32 	%f27, [%r10+896];
	ld.shared.f32 	%f28, [%r11+896];
	fma.rn.f32 	%f29, %f27, %f28, %f26;
	ld.shared.f32 	%f30, [%r10+1024];
	ld.shared.f32 	%f31, [%r11+1024];
	fma.rn.f32 	%f32, %f30, %f31, %f29;
	ld.shared.f32 	%f33, [%r10+1152];
	ld.shared.f32 	%f34, [%r11+1152];
	fma.rn.f32 	%f35, %f33, %f34, %f32;
	ld.shared.f32 	%f36, [%r10+1280];
	ld.shared.f32 	%f37, [%r11+1280];
	fma.rn.f32 	%f38, %f36, %f37, %f35;
	ld.shared.f32 	%f39, [%r10+1408];
	ld.shared.f32 	%f40, [%r11+1408];
	fma.rn.f32 	%f41, %f39, %f40, %f38;
	ld.shared.f32 	%f42, [%r10+1536];
	ld.shared.f32 	%f43, [%r11+1536];
	fma.rn.f32 	%f44, %f42, %f43, %f41;
	ld.shared.f32 	%f45, [%r10+1664];
	ld.shared.f32 	%f46, [%r11+1664];
	fma.rn.f32 	%f47, %f45, %f46, %f44;
	ld.shared.f32 	%f48, [%r10+1792];
	ld.shared.f32 	%f49, [%r11+1792];
	fma.rn.f32 	%f50, %f48, %f49, %f47;
	ld.shared.f32 	%f51, [%r10+1920];
	ld.shared.f32 	%f52, [%r11+1920];
	fma.rn.f32 	%f53, %f51, %f52, %f50;
	ld.shared.f32 	%f54, [%r10+2048];
	ld.shared.f32 	%f55, [%r11+2048];
	fma.rn.f32 	%f56, %f54, %f55, %f53;
	ld.shared.f32 	%f57, [%r10+2176];
	ld.shared.f32 	%f58, [%r11+2176];
	fma.rn.f32 	%f59, %f57, %f58, %f56;
	ld.shared.f32 	%f60, [%r10+2304];
	ld.shared.f32 	%f61, [%r11+2304];
	fma.rn.f32 	%f62, %f60, %f61, %f59;
	ld.shared.f32 	%f63, [%r10+2432];
	ld.shared.f32 	%f64, [%r11+2432];
	fma.rn.f32 	%f65, %f63, %f64, %f62;
	ld.shared.f32 	%f66, [%r10+2560];
	ld.shared.f32 	%f67, [%r11+2560];
	fma.rn.f32 	%f68, %f66, %f67, %f65;
	ld.shared.f32 	%f69, [%r10+2688];
	ld.shared.f32 	%f70, [%r11+2688];
	fma.rn.f32 	%f71, %f69, %f70, %f68;
	ld.shared.f32 	%f72, [%r10+2816];
	ld.shared.f32 	%f73, [%r11+2816];
	fma.rn.f32 	%f74, %f72, %f73, %f71;
	ld.shared.f32 	%f75, [%r10+2944];
	ld.shared.f32 	%f76, [%r11+2944];
	fma.rn.f32 	%f77, %f75, %f76, %f74;
	ld.shared.f32 	%f78, [%r10+3072];
	ld.shared.f32 	%f79, [%r11+3072];
	fma.rn.f32 	%f80, %f78, %f79, %f77;
	ld.shared.f32 	%f81, [%r10+3200];
	ld.shared.f32 	%f82, [%r11+3200];
	fma.rn.f32 	%f83, %f81, %f82, %f80;
	ld.shared.f32 	%f84, [%r10+3328];
	ld.shared.f32 	%f85, [%r11+3328];
	fma.rn.f32 	%f86, %f84, %f85, %f83;
	ld.shared.f32 	%f87, [%r10+3456];
	ld.shared.f32 	%f88, [%r11+3456];
	fma.rn.f32 	%f89, %f87, %f88, %f86;
	ld.shared.f32 	%f90, [%r10+3584];
	ld.shared.f32 	%f91, [%r11+3584];
	fma.rn.f32 	%f92, %f90, %f91, %f89;
	ld.shared.f32 	%f93, [%r10+3712];
	ld.shared.f32 	%f94, [%r11+3712];
	fma.rn.f32 	%f95, %f93, %f94, %f92;
	ld.shared.f32 	%f96, [%r10+3840];
	ld.shared.f32 	%f97, [%r11+3840];
	fma.rn.f32 	%f98, %f96, %f97, %f95;
	ld.shared.f32 	%f99, [%r10+3968];
	ld.shared.f32 	%f100, [%r11+3968];
	fma.rn.f32 	%f101, %f99, %f100, %f98;
	bar.sync 	0;
	add.s32 	%r36, %r36, 1;
	setp.ne.s32 	%p4, %r36, 0;
	add.s32 	%r35, %r35, 131072;
	add.s32 	%r34, %r34, 32;
	@%p4 bra 	$L__BB2_2;
	add.s32 	%r33, %r6, %r23;
	cvta.to.global.u64 	%rd10, %rd5;
	mul.wide.s32 	%rd11, %r33, 4;
	add.s64 	%rd12, %rd10, %rd11;
	st.global.f32 	[%rd12], %f101;
$L__BB2_4:
	ret;

}
	// .globl	_Z12MatMulKernelPfS_S_i
.visible .entry _Z12MatMulKernelPfS_S_i(
	.param .u64 .ptr .align 1 _Z12MatMulKernelPfS_S_i_param_0,
	.param .u64 .ptr .align 1 _Z12MatMulKernelPfS_S_i_param_1,
	.param .u64 .ptr .align 1 _Z12MatMulKernelPfS_S_i_param_2,
	.param .u32 _Z12MatMulKernelPfS_S_i_param_3
)
{
	.reg .pred 	%p<3>;
	.reg .b32 	%r<37>;
	.reg .b32 	%f<105>;
	.reg .b64 	%rd<13>;
	// demoted variable
	.shared .align 4 .b8 _ZZ12MatMulKernelPfS_S_iE5TileA[4096];
	// demoted variable
	.shared .align 4 .b8 _ZZ12MatMulKernelPfS_S_iE5TileB[4096];
	ld.param.u64 	%rd3, [_Z12MatMulKernelPfS_S_i_param_0];
	ld.param.u64 	%rd4, [_Z12MatMulKernelPfS_S_i_param_1];
	ld.param.u64 	%rd5, [_Z12MatMulKernelPfS_S_i_param_2];
	ld.param.u32 	%r19, [_Z12MatMulKernelPfS_S_i_param_3];
	mov.u32 	%r20, %ctaid.x;
	mov.u32 	%r21, %ctaid.y;
	mov.u32 	%r1, %tid.x;
	mov.u32 	%r2, %tid.y;
	shl.b32 	%r22, %r21, 5;
	add.s32 	%r3, %r22, %r2;
	shl.b32 	%r4, %r20, 5;
	setp.lt.s32 	%p1, %r19, 32;
	mov.f32 	%f104, 0f00000000;
	@%p1 bra 	$L__BB3_3;
	shl.b32 	%r23, %r2, 7;
	mov.u32 	%r24, _ZZ12MatMulKernelPfS_S_iE5TileA;
	add.s32 	%r5, %r24, %r23;
	shl.b32 	%r25, %r1, 2;
	add.s32 	%r6, %r5, %r25;
	mov.u32 	%r26, _ZZ12MatMulKernelPfS_S_iE5TileB;
	add.s32 	%r8, %r26, %r25;
	add.s32 	%r7, %r8, %r23;
	shr.s32 	%r27, %r19, 31;
	shr.u32 	%r28, %r27, 27;
	add.s32 	%r29, %r19, %r28;
	shr.s32 	%r30, %r29, 5;
	neg.s32 	%r36, %r30;
	mad.lo.s32 	%r35, %r19, %r3, %r1;
	mad.lo.s32 	%r31, %r2, %r19, %r1;
	add.s32 	%r34, %r31, %r4;
	shl.b32 	%r12, %r19, 5;
	cvta.to.global.u64 	%rd1, %rd3;
	cvta.to.global.u64 	%rd2, %rd4;
	mov.f32 	%f104, 0f00000000;
$L__BB3_2:
	mul.wide.s32 	%rd6, %r35, 4;
	add.s64 	%rd7, %rd1, %rd6;
	ld.global.f32 	%f6, [%rd7];
	st.shared.f32 	[%r6], %f6;
	mul.wide.u32 	%rd8, %r34, 4;
	add.s64 	%rd9, %rd2, %rd8;
	ld.global.f32 	%f7, [%rd9];
	st.shared.f32 	[%r7], %f7;
	bar.sync 	0;
	ld.shared.f32 	%f8, [%r5];
	ld.shared.f32 	%f9, [%r8];
	fma.rn.f32 	%f10, %f8, %f9, %f104;
	ld.shared.f32 	%f11, [%r5+4];
	ld.shared.f32 	%f12, [%r8+128];
	fma.rn.f32 	%f13, %f11, %f12, %f10;
	ld.shared.f32 	%f14, [%r5+8];
	ld.shared.f32 	%f15, [%r8+256];
	fma.rn.f32 	%f16, %f14, %f15, %f13;
	ld.shared.f32 	%f17, [%r5+12];
	ld.shared.f32 	%f18, [%r8+384];
	fma.rn.f32 	%f19, %f17, %f18, %f16;
	ld.shared.f32 	%f20, [%r5+16];
	ld.shared.f32 	%f21, [%r8+512];
	fma.rn.f32 	%f22, %f20, %f21, %f19;
	ld.shared.f32 	%f23, [%r5+20];
	ld.shared.f32 	%f24, [%r8+640];
	fma.rn.f32 	%f25, %f23, %f24, %f22;
	ld.shared.f32 	%f26, [%r5+24];
	ld.shared.f32 	%f27, [%r8+768];
	fma.rn.f32 	%f28, %f26, %f27, %f25;
	ld.shared.f32 	%f29, [%r5+28];
	ld.shared.f32 	%f30, [%r8+896];
	fma.rn.f32 	%f31, %f29, %f30, %f28;
	ld.shared.f32 	%f32, [%r5+32];
	ld.shared.f32 	%f33, [%r8+1024];
	fma.rn.f32 	%f34, %f32, %f33, %f31;
	ld.shared.f32 	%f35, [%r5+36];
	ld.shared.f32 	%f36, [%r8+1152];
	fma.rn.f32 	%f37, %f35, %f36, %f34;
	ld.shared.f32 	%f38, [%r5+40];
	ld.shared.f32 	%f39, [%r8+1280];
	fma.rn.f32 	%f40, %f38, %f39, %f37;
	ld.shared.f32 	%f41, [%r5+44];
	ld.shared.f32 	%f42, [%r8+1408];
	fma.rn.f32 	%f43, %f41, %f42, %f40;
	ld.shared.f32 	%f44, [%r5+48];
	ld.shared.f32 	%f45, [%r8+1536];
	fma.rn.f32 	%f46, %f44, %f45, %f43;
	ld.shared.f32 	%f47, [%r5+52];
	ld.shared.f32 	%f48, [%r8+1664];
	fma.rn.f32 	%f49, %f47, %f48, %f46;
	ld.shared.f32 	%f50, [%r5+56];
	ld.shared.f32 	%f51, [%r8+1792];
	fma.rn.f32 	%f52, %f50, %f51, %f49;
	ld.shared.f32 	%f53, [%r5+60];
	ld.shared.f32 	%f54, [%r8+1920];
	fma.rn.f32 	%f55, %f53, %f54, %f52;
	ld.shared.f32 	%f56, [%r5+64];
	ld.shared.f32 	%f57, [%r8+2048];
	fma.rn.f32 	%f58, %f56, %f57, %f55;
	ld.shared.f32 	%f59, [%r5+68];
	ld.shared.f32 	%f60, [%r8+2176];
	fma.rn.f32 	%f61, %f59, %f60, %f58;
	ld.shared.f32 	%f62, [%r5+72];
	ld.shared.f32 	%f63, [%r8+2304];
	fma.rn.f32 	%f64, %f62, %f63, %f61;
	ld.shared.f32 	%f65, [%r5+76];
	ld.shared.f32 	%f66, [%r8+2432];
	fma.rn.f32 	%f67, %f65, %f66, %f64;
	ld.shared.f32 	%f68, [%r5+80];
	ld.shared.f32 	%f69, [%r8+2560];
	fma.rn.f32 	%f70, %f68, %f69, %f67;
	ld.shared.f32 	%f71, [%r5+84];
	ld.shared.f32 	%f72, [%r8+2688];
	fma.rn.f32 	%f73, %f71, %f72, %f70;
	ld.shared.f32 	%f74, [%r5+88];
	ld.shared.f32 	%f75, [%r8+2816];
	fma.rn.f32 	%f76, %f74, %f75, %f73;
	ld.shared.f32 	%f77, [%r5+92];
	ld.shared.f32 	%f78, [%r8+2944];
	fma.rn.f32 	%f79, %f77, %f78, %f76;
	ld.shared.f32 	%f80, [%r5+96];
	ld.shared.f32 	%f81, [%r8+3072];
	fma.rn.f32 	%f82, %f80, %f81, %f79;
	ld.shared.f32 	%f83, [%r5+100];
	ld.shared.f32 	%f84, [%r8+3200];
	fma.rn.f32 	%f85, %f83, %f84, %f82;
	ld.shared.f32 	%f86, [%r5+104];
	ld.shared.f32 	%f87, [%r8+3328];
	fma.rn.f32 	%f88, %f86, %f87, %f85;
	ld.shared.f32 	%f89, [%r5+108];
	ld.shared.f32 	%f90, [%r8+3456];
	fma.rn.f32 	%f91, %f89, %f90, %f88;
	ld.shared.f32 	%f92, [%r5+112];
	ld.shared.f32 	%f93, [%r8+3584];
	fma.rn.f32 	%f94, %f92, %f93, %f91;
	ld.shared.f32 	%f95, [%r5+116];
	ld.shared.f32 	%f96, [%r8+3712];
	fma.rn.f32 	%f97, %f95, %f96, %f94;
	ld.shared.f32 	%f98, [%r5+120];
	ld.shared.f32 	%f99, [%r8+3840];
	fma.rn.f32 	%f100, %f98, %f99, %f97;
	ld.shared.f32 	%f101, [%r5+124];
	ld.shared.f32 	%f102, [%r8+3968];
	fma.rn.f32 	%f104, %f101, %f102, %f100;
	bar.sync 	0;
	add.s32 	%r36, %r36, 1;
	setp.ne.s32 	%p2, %r36, 0;
	add.s32 	%r35, %r35, 32;
	add.s32 	%r34, %r34, %r12;
	@%p2 bra 	$L__BB3_2;
$L__BB3_3:
	cvta.to.global.u64 	%rd10, %rd5;
	add.s32 	%r32, %r4, %r1;
	mad.lo.s32 	%r33, %r19, %r3, %r32;
	mul.wide.s32 	%rd11, %r33, 4;
	add.s64 	%rd12, %rd10, %rd11;
	st.global.f32 	[%rd12], %f104;
	ret;

}


// ===== COMPILED SASS (sm_100) =====

	.target	sm_100

	.elftype	@"ET_EXEC"


//--------------------- .note.nv.tkinfo           --------------------------
	.section	.note.nv.tkinfo,"",@"SHT_NOTE"
	.sectionflags	@"SHF_NOTE_NV_TKINFO"
	.tkinfo
        /*0018*/ 	.word	0x00000002
        /*0030*/ 	.string	""
        /*0030*/ 	.string	"ptxas"
        /*0030*/ 	.string	"Cuda compilation tools, release 13.0, V13.0.88"
        /*0030*/ 	.string	"Build cuda_13.0.r13.0/compiler.36424714_0"
        /*0030*/ 	.string	"-arch sm_100 -m 64 "



//--------------------- .note.nv.cuinfo           --------------------------
	.section	.note.nv.cuinfo,"",@"SHT_NOTE"
	.sectionflags	@"SHF_NOTE_NV_CUINFO"
        /*0018*/ 	.short	0x0002
        /*001a*/ 	.short	0x0064
        /*001c*/ 	.short	0x0082
	.zero		2


//--------------------- .nv.info                  --------------------------
	.section	.nv.info,"",@"SHT_CUDA_INFO"
	.align	4


	//----- nvinfo : EIATTR_REGCOUNT
	.align		4
        /*0000*/ 	.byte	0x04, 0x2f
        /*0002*/ 	.short	(.L_1 - .L_0)
	.align		4
.L_0:
        /*0004*/ 	.word	index@(_Z6MatMulPfS_S_)
        /*0008*/ 	.word	0x00000020


	//----- nvinfo : EIATTR_FRAME_SIZE
	.align		4
.L_1:
        /*000c*/ 	.byte	0x04, 0x11
        /*000e*/ 	.short	(.L_3 - .L_2)
	.align		4
.L_2:
        /*0010*/ 	.word	index@(_Z6MatMulPfS_S_)
        /*0014*/ 	.word	0x00000000


	//----- nvinfo : EIATTR_REGCOUNT
	.align		4
.L_3:
        /*0018*/ 	.byte	0x04, 0x2f
        /*001a*/ 	.short	(.L_5 - .L_4)
	.align		4
.L_4:
        /*001c*/ 	.word	index@(_Z12MatMulSharedPfS_S_)
        /*0020*/ 	.word	0x0000001f


	//----- nvinfo : EIATTR_FRAME_SIZE
	.align		4
.L_5:
        /*0024*/ 	.byte	0x04, 0x11
        /*0026*/ 	.short	(.L_7 - .L_6)
	.align		4
.L_6:
        /*0028*/ 	.word	index@(_Z12MatMulSharedPfS_S_)
        /*002c*/ 	.word	0x00000000


	//----- nvinfo : EIATTR_REGCOUNT
	.align		4
.L_7:
        /*0030*/ 	.byte	0x04, 0x2f
        /*0032*/ 	.short	(.L_9 - .L_8)
	.align		4
.L_8:
        /*0034*/ 	.word	index@(_Z13MatMulShared2PfS_S_)
        /*0038*/ 	.word	0x0000001e


	//----- nvinfo : EIATTR_FRAME_SIZE
	.align		4
.L_9:
        /*003c*/ 	.byte	0x04, 0x11
        /*003e*/ 	.short	(.L_11 - .L_10)
	.align		4
.L_10:
        /*0040*/ 	.word	index@(_Z13MatMulShared2PfS_S_)
        /*0044*/ 	.word	0x00000000


	//----- nvinfo : EIATTR_REGCOUNT
	.align		4
.L_11:
        /*0048*/ 	.byte	0x04, 0x2f
        /*004a*/ 	.short	(.L_13 - .L_12)
	.align		4
.L_12:
        /*004c*/ 	.word	index@(_Z12MatMulKernelPfS_S_i)
        /*0050*/ 	.word	0x00000020


	//----- nvinfo : EIATTR_FRAME_SIZE
	.align		4
.L_13:
        /*0054*/ 	.byte	0x04, 0x11
        /*0056*/ 	.short	(.L_15 - .L_14)
	.align		4
.L_14:
        /*0058*/ 	.word	index@(_Z12MatMulKernelPfS_S_i)
        /*005c*/ 	.word	0x00000000


	//----- nvinfo : EIATTR_MIN_STACK_SIZE
	.align		4
.L_15:
        /*0060*/ 	.byte	0x04, 0x12
        /*0062*/ 	.short	(.L_17 - .L_16)
	.align		4
.L_16:
        /*0064*/ 	.word	index@(_Z12MatMulKernelPfS_S_i)
        /*0068*/ 	.word	0x00000000


	//----- nvinfo : EIATTR_MIN_STACK_SIZE
	.align		4
.L_17:
        /*006c*/ 	.byte	0x04, 0x12
        /*006e*/ 	.short	(.L_19 - .L_18)
	.align		4
.L_18:
        /*0070*/ 	.word	index@(_Z13MatMulShared2PfS_S_)
        /*0074*/ 	.word	0x00000000


	//----- nvinfo : EIATTR_MIN_STACK_SIZE
	.align		4
.L_19:
        /*0078*/ 	.byte	0x04, 0x12
        /*007a*/ 	.short	(.L_21 - .L_20)
	.align		4
.L_20:
        /*007c*/ 	.word	index@(_Z12MatMulSharedPfS_S_)
        /*0080*/ 	.word	0x00000000


	//----- nvinfo : EIATTR_MIN_STACK_SIZE
	.align		4
.L_21:
        /*0084*/ 	.byte	0x04, 0x12
        /*0086*/ 	.short	(.L_23 - .L_22)
	.align		4
.L_22:
        /*0088*/ 	.word	index@(_Z6MatMulPfS_S_)
        /*008c*/ 	.word	0x00000000
.L_23:


//--------------------- .nv.compat                --------------------------
	.section	.nv.compat,"",@"SHT_CUDA_COMPAT_INFO"
	.align	4
        /*0000*/ 	.byte	0x02, 0x09, 0x00, 0x00, 0x02, 0x02, 0x01, 0x00, 0x02, 0x05, 0x05, 0x00, 0x03, 0x07, 0x01, 0x01
        /*0010*/ 	.byte	0x02, 0x03, 0x00, 0x00, 0x02, 0x06, 0x01, 0x00, 0x04, 0x0b, 0x08, 0x00, 0x09, 0x00, 0x00, 0x00
        /*0020*/ 	.byte	0x00, 0x00, 0x00, 0x00


//--------------------- .nv.info._Z12MatMulKernelPfS_S_i --------------------------
	.section	.nv.info._Z12MatMulKernelPfS_S_i,"",@"SHT_CUDA_INFO"
	.sectionflags	@""
	.align	4


	//----- nvinfo : EIATTR_CUDA_API_VERSION
	.align		4
        /*0000*/ 	.byte	0x04, 0x37
        /*0002*/ 	.short	(.L_25 - .L_24)
.L_24:
        /*0004*/ 	.word	0x00000082


	//----- nvinfo : EIATTR_KPARAM_INFO
	.align		4
.L_25:
        /*0008*/ 	.byte	0x04, 0x17
        /*000a*/ 	.short	(.L_27 - .L_26)
.L_26:
        /*000c*/ 	.word	0x00000000
        /*0010*/ 	.short	0x0003
        /*0012*/ 	.short	0x0018
        /*0014*/ 	.byte	0x00, 0xf0, 0x11, 0x00


	//----- nvinfo : EIATTR_KPARAM_INFO
	.align		4
.L_27:
        /*0018*/ 	.byte	0x04, 0x17
        /*001a*/ 	.short	(.L_29 - .L_28)
.L_28:
        /*001c*/ 	.word	0x00000000
        /*0020*/ 	.short	0x0002
        /*0022*/ 	.short	0x0010
        /*0024*/ 	.byte	0x00, 0xf5, 0x21, 0x00


	//----- nvinfo : EIATTR_KPARAM_INFO
	.align		4
.L_29:
        /*0028*/ 	.byte	0x04, 0x17
        /*002a*/ 	.short	(.L_31 - .L_30)
.L_30:
        /*002c*/ 	.word	0x00000000
        /*0030*/ 	.short	0x0001
        /*0032*/ 	.short	0x0008
        /*0034*/ 	.byte	0x00, 0xf5, 0x21, 0x00


	//----- nvinfo : EIATTR_KPARAM_INFO
	.align		4
.L_31:
        /*0038*/ 	.byte	0x04, 0x17
        /*003a*/ 	.short	(.L_33 - .L_32)
.L_32:
        /*003c*/ 	.word	0x00000000
        /*0040*/ 	.short	0x0000
        /*0042*/ 	.short	0x0000
        /*0044*/ 	.byte	0x00, 0xf5, 0x21, 0x00


	//----- nvinfo : EIATTR_SPARSE_MMA_MASK
	.align		4
.L_33:
        /*0048*/ 	.byte	0x03, 0x50
        /*004a*/ 	.short	0x0000


	//----- nvinfo : EIATTR_MAXREG_COUNT
	.align		4
        /*004c*/ 	.byte	0x03, 0x1b
        /*004e*/ 	.short	0x00ff


	//----- nvinfo : EIATTR_NUM_BARRIERS
	.align		4
        /*0050*/ 	.byte	0x02, 0x4c
        /*0052*/ 	.byte	0x01
	.zero		1


	//----- nvinfo : EIATTR_MERCURY_ISA_VERSION
	.align		4
        /*0054*/ 	.byte	0x03, 0x5f
        /*0056*/ 	.short	0x0101


	//----- nvinfo : EIATTR_VRC_CTA_INIT_COUNT
	.align		4
        /*0058*/ 	.byte	0x02, 0x4a
	.zero		1
	.zero		1


	//----- nvinfo : EIATTR_EXIT_INSTR_OFFSETS
	.align		4
        /*005c*/ 	.byte	0x04, 0x1c
        /*005e*/ 	.short	(.L_35 - .L_34)


	//   ....[0]....
.L_34:
        /*0060*/ 	.word	0x00000780


	//----- nvinfo : EIATTR_CBANK_PARAM_SIZE
	.align		4
.L_35:
        /*0064*/ 	.byte	0x03, 0x19
        /*0066*/ 	.short	0x001c


	//----- nvinfo : EIATTR_PARAM_CBANK
	.align		4
        /*0068*/ 	.byte	0x04, 0x0a
        /*006a*/ 	.short	(.L_37 - .L_36)
	.align		4
.L_36:
        /*006c*/ 	.word	index@(.nv.constant0._Z12MatMulKernelPfS_S_i)
        /*0070*/ 	.short	0x0380
        /*0072*/ 	.short	0x001c


	//----- nvinfo : EIATTR_SW_WAR
	.align		4
.L_37:
        /*0074*/ 	.byte	0x04, 0x36
        /*0076*/ 	.short	(.L_39 - .L_38)
.L_38:
        /*0078*/ 	.word	0x00000008
.L_39:


//--------------------- .nv.info._Z13MatMulShared2PfS_S_ --------------------------
	.section	.nv.info._Z13MatMulShared2PfS_S_,"",@"SHT_CUDA_INFO"
	.sectionflags	@""
	.align	4


	//----- nvinfo : EIATTR_CUDA_API_VERSION
	.align		4
        /*0000*/ 	.byte	0x04, 0x37
        /*0002*/ 	.short	(.L_41 - .L_40)
.L_40:
        /*0004*/ 	.word	0x00000082


	//----- nvinfo : EIATTR_KPARAM_INFO
	.align		4
.L_41:
        /*0008*/ 	.byte	0x04, 0x17
        /*000a*/ 	.short	(.L_43 - .L_42)
.L_42:
        /*000c*/ 	.word	0x00000000
        /*0010*/ 	.short	0x0002
        /*0012*/ 	.short	0x0010
        /*0014*/ 	.byte	0x00, 0xf5, 0x21, 0x00


	//----- nvinfo : EIATTR_KPARAM_INFO
	.align		4
.L_43:
        /*0018*/ 	.byte	0x04, 0x17
        /*001a*/ 	.short	(.L_45 - .L_44)
.L_44:
        /*001c*/ 	.word	0x00000000
        /*0020*/ 	.short	0x0001
        /*0022*/ 	.short	0x0008
        /*0024*/ 	.byte	0x00, 0xf5, 0x21, 0x00


	//----- nvinfo : EIATTR_KPARAM_INFO
	.align		4
.L_45:
        /*0028*/ 	.byte	0x04, 0x17
        /*002a*/ 	.short	(.L_47 - .L_46)
.L_46:
        /*002c*/ 	.word	0x00000000
        /*0030*/ 	.short	0x0000
        /*0032*/ 	.short	0x0000
        /*0034*/ 	.byte	0x00, 0xf5, 0x21, 0x00


	//----- nvinfo : EIATTR_SPARSE_MMA_MASK
	.align		4
.L_47:
        /*0038*/ 	.byte	0x03, 0x50
        /*003a*/ 	.short	0x0000


	//----- nvinfo : EIATTR_MAXREG_COUNT
	.align		4
        /*003c*/ 	.byte	0x03, 0x1b
        /*003e*/ 	.short	0x00ff


	//----- nvinfo : EIATTR_NUM_BARRIERS
	.align		4
        /*0040*/ 	.byte	0x02, 0x4c
        /*0042*/ 	.byte	0x01
	.zero		1


	//----- nvinfo : EIATTR_MERCURY_ISA_VERSION
	.align		4
        /*0044*/ 	.byte	0x03, 0x5f
        /*0046*/ 	.short	0x0101


	//----- nvinfo : EIATTR_VRC_CTA_INIT_COUNT
	.align		4
        /*0048*/ 	.byte	0x02, 0x4a
	.zero		1
	.zero		1


	//----- nvinfo : EIATTR_EXIT_INSTR_OFFSETS
	.align		4
        /*004c*/ 	.byte	0x04, 0x1c
        /*004e*/ 	.short	(.L_49 - .L_48)


	//   ....[0]....
.L_48:
        /*0050*/ 	.word	0x00000090


	//   ....[1]....
        /*0054*/ 	.word	0x000008f0


	//----- nvinfo : EIATTR_CBANK_PARAM_SIZE
	.align		4
.L_49:
        /*0058*/ 	.byte	0x03, 0x19
        /*005a*/ 	.short	0x0018


	//----- nvinfo : EIATTR_PARAM_CBANK
	.align		4
        /*005c*/ 	.byte	0x04, 0x0a
        /*005e*/ 	.short	(.L_51 - .L_50)
	.align		4
.L_50:
        /*0060*/ 	.word	index@(.nv.constant0._Z13MatMulShared2PfS_S_)
        /*0064*/ 	.short	0x0380
        /*0066*/ 	.short	0x0018


	//----- nvinfo : EIATTR_SW_WAR
	.align		4
.L_51:
        /*0068*/ 	.byte	0x04, 0x36
        /*006a*/ 	.short	(.L_53 - .L_52)
.L_52:
        /*006c*/ 	.word	0x00000008
.L_53:


//--------------------- .nv.info._Z12MatMulSharedPfS_S_ --------------------------
	.section	.nv.info._Z12MatMulSharedPfS_S_,"",@"SHT_CUDA_INFO"
	.sectionflags	@""
	.align	4


	//----- nvinfo : EIATTR_CUDA_API_VERSION
	.align		4
        /*0000*/ 	.byte	0x04, 0x37
        /*0002*/ 	.short	(.L_55 - .L_54)
.L_54:
        /*0004*/ 	.word	0x00000082


	//----- nvinfo : EIATTR_KPARAM_INFO
	.align		4
.L_55:
        /*0008*/ 	.byte	0x04, 0x17
        /*000a*/ 	.short	(.L_57 - .L_56)
.L_56:
        /*000c*/ 	.word	0x00000000
        /*0010*/ 	.short	0x0002
        /*0012*/ 	.short	0x0010
        /*0014*/ 	.byte	0x00, 0xf5, 0x21, 0x00


	//----- nvinfo : EIATTR_KPARAM_INFO
	.align		4
.L_57:
        /*0018*/ 	.byte	0x04, 0x17
        /*001a*/ 	.short	(.L_59 - .L_58)
.L_58:
        /*001c*/ 	.word	0x00000000
        /*0020*/ 	.short	0x0001
        /*0022*/ 	.short	0x0008
        /*0024*/ 	.byte	0x00, 0xf5, 0x21, 0x00


	//----- nvinfo : EIATTR_KPARAM_INFO
	.align		4
.L_59:
        /*0028*/ 	.byte	0x04, 0x17
        /*002a*/ 	.short	(.L_61 - .L_60)
.L_60:
        /*002c*/ 	.word	0x00000000
        /*0030*/ 	.short	0x0000
        /*0032*/ 	.short	0x0000
        /*0034*/ 	.byte	0x00, 0xf5, 0x21, 0x00


	//----- nvinfo : EIATTR_SPARSE_MMA_MASK
	.align		4
.L_61:
        /*0038*/ 	.byte	0x03, 0x50
        /*003a*/ 	.short	0x0000


	//----- nvinfo : EIATTR_MAXREG_COUNT
	.align		4
        /*003c*/ 	.byte	0x03, 0x1b
        /*003e*/ 	.short	0x00ff


	//----- nvinfo : EIATTR_NUM_BARRIERS
	.align		4
        /*0040*/ 	.byte	0x02, 0x4c
        /*0042*/ 	.byte	0x01
	.zero		1


	//----- nvinfo : EIATTR_MERCURY_ISA_VERSION
	.align		4
        /*0044*/ 	.byte	0x03, 0x5f
        /*0046*/ 	.short	0x0101


	//----- nvinfo : EIATTR_VRC_CTA_INIT_COUNT
	.align		4
        /*0048*/ 	.byte	0x02, 0x4a
	.zero		1
	.zero		1


	//----- nvinfo : EIATTR_EXIT_INSTR_OFFSETS
	.align		4
        /*004c*/ 	.byte	0x04, 0x1c
        /*004e*/ 	.short	(.L_63 - .L_62)


	//   ....[0]....
.L_62:
        /*0050*/ 	.word	0x000008e0


	//----- nvinfo : EIATTR_CBANK_PARAM_SIZE
	.align		4
.L_63:
        /*0054*/ 	.byte	0x03, 0x19
        /*0056*/ 	.short	0x0018


	//----- nvinfo : EIATTR_PARAM_CBANK
	.align		4
        /*0058*/ 	.byte	0x04, 0x0a
        /*005a*/ 	.short	(.L_65 - .L_64)
	.align		4
.L_64:
        /*005c*/ 	.word	index@(.nv.constant0._Z12MatMulSharedPfS_S_)
        /*0060*/ 	.short	0x0380
        /*0062*/ 	.short	0x0018


	//----- nvinfo : EIATTR_SW_WAR
	.align		4
.L_65:
        /*0064*/ 	.byte	0x04, 0x36
        /*0066*/ 	.short	(.L_67 - .L_66)
.L_66:
        /*0068*/ 	.word	0x00000008
.L_67:


//--------------------- .nv.info._Z6MatMulPfS_S_  --------------------------
	.section	.nv.info._Z6MatMulPfS_S_,"",@"SHT_CUDA_INFO"
	.sectionflags	@""
	.align	4


	//----- nvinfo : EIATTR_CUDA_API_VERSION
	.align		4
        /*0000*/ 	.byte	0x04, 0x37
        /*0002*/ 	.short	(.L_69 - .L_68)
.L_68:
        /*0004*/ 	.word	0x00000082


	//----- nvinfo : EIATTR_KPARAM_INFO
	.align		4
.L_69:
        /*0008*/ 	.byte	0x04, 0x17
        /*000a*/ 	.short	(.L_71 - .L_70)
.L_70:
        /*000c*/ 	.word	0x00000000
        /*0010*/ 	.short	0x0002
        /*0012*/ 	.short	0x0010
        /*0014*/ 	.byte	0x00, 0xf5, 0x21, 0x00


	//----- nvinfo : EIATTR_KPARAM_INFO
	.align		4
.L_71:
        /*0018*/ 	.byte	0x04, 0x17
        /*001a*/ 	.short	(.L_73 - .L_72)
.L_72:
        /*001c*/ 	.word	0x00000000
        /*0020*/ 	.short	0x0001
        /*0022*/ 	.short	0x0008
        /*0024*/ 	.byte	0x00, 0xf5, 0x21, 0x00


	//----- nvinfo : EIATTR_KPARAM_INFO
	.align		4
.L_73:
        /*0028*/ 	.byte	0x04, 0x17
        /*002a*/ 	.short	(.L_75 - .L_74)
.L_74:
        /*002c*/ 	.word	0x00000000
        /*0030*/ 	.short	0x0000
        /*0032*/ 	.short	0x0000
        /*0034*/ 	.byte	0x00, 0xf5, 0x21, 0x00


	//----- nvinfo : EIATTR_SPARSE_MMA_MASK
	.align		4
.L_75:
        /*0038*/ 	.byte	0x03, 0x50
        /*003a*/ 	.short	0x0000


	//----- nvinfo : EIATTR_MAXREG_COUNT
	.align		4
        /*003c*/ 	.byte	0x03, 0x1b
        /*003e*/ 	.short	0x00ff


	//----- nvinfo : EIATTR_MERCURY_ISA_VERSION
	.align		4
        /*0040*/ 	.byte	0x03, 0x5f
        /*0042*/ 	.short	0x0101


	//----- nvinfo : EIATTR_VRC_CTA_INIT_COUNT
	.align		4
        /*0044*/ 	.byte	0x02, 0x4a
	.zero		1
	.zero		1


	//----- nvinfo : EIATTR_EXIT_INSTR_OFFSETS
	.align		4
        /*0048*/ 	.byte	0x04, 0x1c
        /*004a*/ 	.short	(.L_77 - .L_76)


	//   ....[0]....
.L_76:
        /*004c*/ 	.word	0x000000b0


	//   ....[1]....
        /*0050*/ 	.word	0x00000730


	//----- nvinfo : EIATTR_CBANK_PARAM_SIZE
	.align		4
.L_77:
        /*0054*/ 	.byte	0x03, 0x19
        /*0056*/ 	.short	0x0018


	//----- nvinfo : EIATTR_PARAM_CBANK
	.align		4
        /*0058*/ 	.byte	0x04, 0x0a
        /*005a*/ 	.short	(.L_79 - .L_78)
	.align		4
.L_78:
        /*005c*/ 	.word	index@(.nv.constant0._Z6MatMulPfS_S_)
        /*0060*/ 	.short	0x0380
        /*0062*/ 	.short	0x0018


	//----- nvinfo : EIATTR_SW_WAR
	.align		4
.L_79:
        /*0064*/ 	.byte	0x04, 0x36
        /*0066*/ 	.short	(.L_81 - .L_80)
.L_80:
        /*0068*/ 	.word	0x00000008
.L_81:


//--------------------- .nv.callgraph             --------------------------
	.section	.nv.callgraph,"",@"SHT_CUDA_CALLGRAPH"
	.align	4
	.sectionentsize	8
	.align		4
        /*0000*/ 	.word	0x00000000
	.align		4
        /*0004*/ 	.word	0xffffffff
	.align		4
        /*0008*/ 	.word	0x00000000
	.align		4
        /*000c*/ 	.word	0xfffffffe
	.align		4
        /*0010*/ 	.word	0x00000000
	.align		4
        /*0014*/ 	.word	0xfffffffd
	.align		4
        /*0018*/ 	.word	0x00000000
	.align		4
        /*001c*/ 	.word	0xfffffffc


//--------------------- .text._Z12MatMulKernelPfS_S_i --------------------------
	.section	.text._Z12MatMulKernelPfS_S_i,"ax",@progbits
	.align	128
        .global         _Z12MatMulKernelPfS_S_i
        .type           _Z12MatMulKernelPfS_S_i,@function
        .size           _Z12MatMulKernelPfS_S_i,(.L_x_9 - _Z12MatMulKernelPfS_S_i)
        .other          _Z12MatMulKernelPfS_S_i,@"STO_CUDA_ENTRY STV_DEFAULT"
_Z12MatMulKernelPfS_S_i:
.text._Z12MatMulKernelPfS_S_i:
[----:B------:R-:W-:Y:S01]  /*0000*/  LDC R1, c[0x0][0x37c] ;  /* 0x0000df00ff017b82 */ /* 0x000fe20000000800 */
[----:B------:R-:W0:Y:S07]  /*0010*/  S2R R5, SR_CTAID.Y ;  /* 0x0000000000057919 */ /* 0x000e2e0000002600 */
[----:B------:R-:W1:Y:S01]  /*0020*/  LDC R0, c[0x0][0x398] ;  /* 0x0000e600ff007b82 */ /* 0x000e620000000800 */
[----:B------:R-:W2:Y:S01]  /*0030*/  LDCU.64 UR8, c[0x0][0x358] ;  /* 0x00006b00ff0877ac */ /* 0x000ea20008000a00 */
[----:B------:R-:W-:Y:S01]  /*0040*/  HFMA2 R11, -RZ, RZ, 0, 0 ;  /* 0x00000000ff0b7431 */ /* 0x000fe200000001ff */
[----:B------:R-:W0:Y:S01]  /*0050*/  S2R R8, SR_TID.Y ;  /* 0x0000000000087919 */ /* 0x000e220000002200 */
[----:B------:R-:W3:Y:S04]  /*0060*/  S2R R7, SR_CTAID.X ;  /* 0x0000000000077919 */ /* 0x000ee80000002500 */
[----:B------:R-:W4:Y:S01]  /*0070*/  LDC.64 R22, c[0x0][0x390] ;  /* 0x0000e400ff167b82 */ /* 0x000f220000000a00 */
[----:B------:R-:W3:Y:S01]  /*0080*/  S2R R9, SR_TID.X ;  /* 0x0000000000097919 */ /* 0x000ee20000002100 */
[----:B-1----:R-:W-:-:S02]  /*0090*/  ISETP.GE.AND P0, PT, R0, 0x20, PT ;  /* 0x000000200000780c */ /* 0x002fc40003f06270 */
[----:B0-----:R-:W-:Y:S02]  /*00a0*/  LEA R5, R5, R8, 0x5 ;  /* 0x0000000805057211 */ /* 0x001fe400078e28ff */
[----:B---3--:R-:W-:-:S05]  /*00b0*/  LEA R2, R7, R9, 0x5 ;  /* 0x0000000907027211 */ /* 0x008fca00078e28ff */
[----:B------:R-:W-:-:S04]  /*00c0*/  IMAD R3, R5, R0, R2 ;  /* 0x0000000005037224 */ /* 0x000fc800078e0202 */
[----:B----4-:R-:W-:Y:S01]  /*00d0*/  IMAD.WIDE R22, R3, 0x4, R22 ;  /* 0x0000000403167825 */ /* 0x010fe200078e0216 */
[----:B--2---:R-:W-:Y:S06]  /*00e0*/  @!P0 BRA `(.L_x_0) ;  /* 0x0000000400a08947 */ /* 0x004fec0003800000 */
[----:B------:R-:W0:Y:S01]  /*00f0*/  S2UR UR6, SR_CgaCtaId ;  /* 0x00000000000679c3 */ /* 0x000e220000008800 */
[----:B------:R-:W-:Y:S01]  /*0100*/  UMOV UR4, 0x400 ;  /* 0x0000040000047882 */ /* 0x000fe20000000000 */
[----:B------:R-:W-:Y:S01]  /*0110*/  SHF.R.S32.HI R3, RZ, 0x1f, R0 ;  /* 0x0000001fff037819 */ /* 0x000fe20000011400 */
[----:B------:R-:W-:Y:S01]  /*0120*/  UIADD3 UR5, UPT, UPT, UR4, 0x1000, URZ ;  /* 0x0000100004057890 */ /* 0x000fe2000fffe0ff */
[-CC-:B------:R-:W-:Y:S01]  /*0130*/  IMAD R2, R8, R0.reuse, R9.reuse ;  /* 0x0000000008027224 */ /* 0x180fe200078e0209 */
[----:B------:R-:W-:Y:S02]  /*0140*/  MOV R11, RZ ;  /* 0x000000ff000b7202 */ /* 0x000fe40000000f00 */
[----:B------:R-:W-:Y:S01]  /*0150*/  LEA.HI R4, R3, R0, RZ, 0x5 ;  /* 0x0000000003047211 */ /* 0x000fe200078f28ff */
[----:B------:R-:W1:Y:S01]  /*0160*/  LDC.64 R20, c[0x0][0x380] ;  /* 0x0000e000ff147b82 */ /* 0x000e620000000a00 */
[----:B------:R-:W-:Y:S01]  /*0170*/  LEA R3, R7, R2, 0x5 ;  /* 0x0000000207037211 */ /* 0x000fe200078e28ff */
[----:B------:R-:W-:Y:S01]  /*0180*/  IMAD R2, R5, R0, R9 ;  /* 0x0000000005027224 */ /* 0x000fe200078e0209 */
[----:B------:R-:W-:-:S04]  /*0190*/  SHF.R.S32.HI R4, RZ, 0x5, R4 ;  /* 0x00000005ff047819 */ /* 0x000fc80000011404 */
[----:B------:R-:W-:Y:S01]  /*01a0*/  IADD3 R4, PT, PT, -R4, RZ, RZ ;  /* 0x000000ff04047210 */ /* 0x000fe20007ffe1ff */
[----:B------:R-:W2:Y:S01]  /*01b0*/  LDC.64 R18, c[0x0][0x388] ;  /* 0x0000e200ff127b82 */ /* 0x000ea20000000a00 */
[----:B0-----:R-:W-:Y:S02]  /*01c0*/  ULEA UR4, UR6, UR4, 0x18 ;  /* 0x0000000406047291 */ /* 0x001fe4000f8ec0ff */
[----:B------:R-:W-:-:S04]  /*01d0*/  ULEA UR5, UR6, UR5, 0x18 ;  /* 0x0000000506057291 */ /* 0x000fc8000f8ec0ff */
[C---:B------:R-:W-:Y:S02]  /*01e0*/  LEA R16, R8.reuse, UR4, 0x7 ;  /* 0x0000000408107c11 */ /* 0x040fe4000f8e38ff */
[C---:B------:R-:W-:Y:S02]  /*01f0*/  LEA R6, R9.reuse, UR5, 0x2 ;  /* 0x0000000509067c11 */ /* 0x040fe4000f8e10ff */
[----:B------:R-:W-:Y:S02]  /*0200*/  LEA R7, R9, R16, 0x2 ;  /* 0x0000001009077211 */ /* 0x000fe400078e10ff */
[----:B------:R-:W-:-:S07]  /*0210*/  LEA R5, R8, R6, 0x7 ;  /* 0x0000000608057211 */ /* 0x000fce00078e38ff */
.L_x_1:
[----:B-1----:R-:W-:-:S04]  /*0220*/  IMAD.WIDE R24, R2, 0x4, R20 ;  /* 0x0000000402187825 */ /* 0x002fc800078e0214 */
[----:B--2---:R-:W-:Y:S02]  /*0230*/  IMAD.WIDE.U32 R8, R3, 0x4, R18 ;  /* 0x0000000403087825 */ /* 0x004fe400078e0012 */
[----:B------:R-:W2:Y:S04]  /*0240*/  LDG.E R24, desc[UR8][R24.64] ;  /* 0x0000000818187981 */ /* 0x000ea8000c1e1900 */
[----:B------:R-:W3:Y:S01]  /*0250*/  LDG.E R26, desc[UR8][R8.64] ;  /* 0x00000008081a7981 */ /* 0x000ee2000c1e1900 */
[----:B------:R-:W-:Y:S02]  /*0260*/  IADD3 R4, PT, PT, R4, 0x1, RZ ;  /* 0x0000000104047810 */ /* 0x000fe40007ffe0ff */
[----:B------:R-:W-:Y:S02]  /*0270*/  IADD3 R2, PT, PT, R2, 0x20, RZ ;  /* 0x0000002002027810 */ /* 0x000fe40007ffe0ff */
[----:B------:R-:W-:-:S02]  /*0280*/  ISETP.NE.AND P0, PT, R4, RZ, PT ;  /* 0x000000ff0400720c */ /* 0x000fc40003f05270 */
[----:B------:R-:W-:Y:S01]  /*0290*/  LEA R3, R0, R3, 0x5 ;  /* 0x0000000300037211 */ /* 0x000fe200078e28ff */
[----:B--2---:R-:W-:Y:S04]  /*02a0*/  STS [R7], R24 ;  /* 0x0000001807007388 */ /* 0x004fe80000000800 */
[----:B---3--:R-:W-:Y:S01]  /*02b0*/  STS [R5], R26 ;  /* 0x0000001a05007388 */ /* 0x008fe20000000800 */
[----:B------:R-:W-:Y:S06]  /*02c0*/  BAR.SYNC.DEFER_BLOCKING 0x0 ;  /* 0x0000000000007b1d */ /* 0x000fec0000010000 */
[----:B------:R-:W-:Y:S04]  /*02d0*/  LDS R10, [R6] ;  /* 0x00000000060a7984 */ /* 0x000fe80000000800 */
[----:B------:R-:W0:Y:S04]  /*02e0*/  LDS.128 R12, [R16] ;  /* 0x00000000100c7984 */ /* 0x000e280000000c00 */
[----:B------:R-:W1:Y:S04]  /*02f0*/  LDS R27, [R6+0x80] ;  /* 0x00008000061b7984 */ /* 0x000e680000000800 */
[----:B------:R-:W2:Y:S04]  /*0300*/  LDS R17, [R6+0x100] ;  /* 0x0001000006117984 */ /* 0x000ea80000000800 */
[----:B------:R-:W3:Y:S04]  /*0310*/  LDS R29, [R6+0x180] ;  /* 0x00018000061d7984 */ /* 0x000ee80000000800 */
[----:B------:R-:W-:Y:S01]  /*0320*/  LDS R25, [R6+0x380] ;  /* 0x0003800006197984 */ /* 0x000fe20000000800 */
[----:B0-----:R-:W-:-:S03]  /*0330*/  FFMA R10, R12, R10, R11 ;  /* 0x0000000a0c0a7223 */ /* 0x001fc6000000000b */
[----:B------:R-:W-:Y:S01]  /*0340*/  LDS R12, [R6+0x280] ;  /* 0x00028000060c7984 */ /* 0x000fe20000000800 */
[----:B-1----:R-:W-:-:S03]  /*0350*/  FFMA R28, R27, R13, R10 ;  /* 0x0000000d1b1c7223 */ /* 0x002fc6000000000a */
[----:B------:R-:W-:Y:S01]  /*0360*/  LDS R13, [R6+0x200] ;  /* 0x00020000060d7984 */ /* 0x000fe20000000800 */
[----:B--2---:R-:W-:-:S03]  /*0370*/  FFMA R14, R17, R14, R28 ;  /* 0x0000000e110e7223 */ /* 0x004fc6000000001c */
[----:B------:R-:W0:Y:S01]  /*0380*/  LDS.128 R8, [R16+0x10] ;  /* 0x0000100010087984 */ /* 0x000e220000000c00 */
[----:B---3--:R-:W-:-:S03]  /*0390*/  FFMA R15, R29, R15, R14 ;  /* 0x0000000f1d0f7223 */ /* 0x008fc6000000000e */
[----:B------:R-:W1:Y:S01]  /*03a0*/  LDS R17, [R6+0x300] ;  /* 0x0003000006117984 */ /* 0x000e620000000800 */
[----:B0-----:R-:W-:-:S03]  /*03b0*/  FFMA R13, R8, R13, R15 ;  /* 0x0000000d080d7223 */ /* 0x001fc6000000000f */
[----:B------:R-:W-:Y:S01]  /*03c0*/  LDS R8, [R6+0x480] ;  /* 0x0004800006087984 */ /* 0x000fe20000000800 */
[----:B------:R-:W-:-:S03]  /*03d0*/  FFMA R24, R12, R9, R13 ;  /* 0x000000090c187223 */ /* 0x000fc6000000000d */
[----:B------:R-:W-:Y:S01]  /*03e0*/  LDS R9, [R6+0x400] ;  /* 0x0004000006097984 */ /* 0x000fe20000000800 */
[----:B-1----:R-:W-:-:S03]  /*03f0*/  FFMA R10, R17, R10, R24 ;  /* 0x0000000a110a7223 */ /* 0x002fc60000000018 */
[----:B------:R-:W0:Y:S01]  /*0400*/  LDS.128 R12, [R16+0x20] ;  /* 0x00002000100c7984 */ /* 0x000e220000000c00 */
[----:B------:R-:W-:-:S03]  /*0410*/  FFMA R11, R25, R11, R10 ;  /* 0x0000000b190b7223 */ /* 0x000fc6000000000a */
[----:B------:R-:W1:Y:S04]  /*0420*/  LDS R17, [R6+0x500] ;  /* 0x0005000006117984 */ /* 0x000e680000000800 */
[----:B------:R-:W2:Y:S01]  /*0430*/  LDS R25, [R6+0x580] ;  /* 0x0005800006197984 */ /* 0x000ea20000000800 */
[----:B0-----:R-:W-:-:S03]  /*0440*/  FFMA R9, R12, R9, R11 ;  /* 0x000000090c097223 */ /* 0x001fc6000000000b */
[----:B------:R-:W-:Y:S01]  /*0450*/  LDS R12, [R6+0x680] ;  /* 0x00068000060c7984 */ /* 0x000fe20000000800 */
[----:B------:R-:W-:-:S03]  /*0460*/  FFMA R24, R8, R13, R9 ;  /* 0x0000000d08187223 */ /* 0x000fc60000000009 */
[----:B------:R-:W-:Y:S01]  /*0470*/  LDS R13, [R6+0x600] ;  /* 0x00060000060d7984 */ /* 0x000fe20000000800 */
[----:B-1----:R-:W-:-:S03]  /*0480*/  FFMA R14, R17, R14, R24 ;  /* 0x0000000e110e7223 */ /* 0x002fc60000000018 */
[----:B------:R-:W0:Y:S01]  /*0490*/  LDS.128 R8, [R16+0x30] ;  /* 0x0000300010087984 */ /* 0x000e220000000c00 */
[----:B--2---:R-:W-:-:S03]  /*04a0*/  FFMA R15, R25, R15, R14 ;  /* 0x0000000f190f7223 */ /* 0x004fc6000000000e */
        /* <DEDUP_REMOVED lines=19> */
[----:B------:R-:W-:Y:S04]  /*05e0*/  LDS R24, [R6+0xc80] ;  /* 0x000c800006187984 */ /* 0x000fe80000000800 */
[----:B------:R-:W-:Y:S01]  /*05f0*/  LDS R17, [R6+0xd00] ;  /* 0x000d000006117984 */ /* 0x000fe20000000800 */
[----:B0-----:R-:W-:-:S03]  /*0600*/  FFMA R13, R8, R13, R15 ;  /* 0x0000000d080d7223 */ /* 0x001fc6000000000f */
[----:B------:R-:W0:Y:S01]  /*0610*/  LDS R8, [R6+0xb80] ;  /* 0x000b800006087984 */ /* 0x000e220000000800 */
[----:B------:R-:W-:-:S03]  /*0620*/  FFMA R26, R12, R9, R13 ;  /* 0x000000090c1a7223 */ /* 0x000fc6000000000d */
[----:B------:R-:W-:Y:S01]  /*0630*/  LDS R9, [R6+0xc00] ;  /* 0x000c000006097984 */ /* 0x000fe20000000800 */
[----:B-1----:R-:W-:-:S03]  /*0640*/  FFMA R25, R25, R10, R26 ;  /* 0x0000000a19197223 */ /* 0x002fc6000000001a */
[----:B------:R-:W1:Y:S01]  /*0650*/  LDS.128 R12, [R16+0x60] ;  /* 0x00006000100c7984 */ /* 0x000e620000000c00 */
[----:B0-----:R-:W-:-:S03]  /*0660*/  FFMA R11, R8, R11, R25 ;  /* 0x0000000b080b7223 */ /* 0x001fc60000000019 */
[----:B------:R-:W-:Y:S01]  /*0670*/  LDS R25, [R6+0xf80] ;  /* 0x000f800006197984 */ /* 0x000fe20000000800 */
[----:B-1----:R-:W-:-:S03]  /*0680*/  FFMA R9, R12, R9, R11 ;  /* 0x000000090c097223 */ /* 0x002fc6000000000b */
[----:B------:R-:W0:Y:S01]  /*0690*/  LDS R12, [R6+0xd80] ;  /* 0x000d8000060c7984 */ /* 0x000e220000000800 */
[----:B------:R-:W-:-:S03]  /*06a0*/  FFMA R26, R24, R13, R9 ;  /* 0x0000000d181a7223 */ /* 0x000fc60000000009 */
[----:B------:R-:W-:Y:S01]  /*06b0*/  LDS R13, [R6+0xe00] ;  /* 0x000e0000060d7984 */ /* 0x000fe20000000800 */
[----:B------:R-:W-:-:S03]  /*06c0*/  FFMA R17, R17, R14, R26 ;  /* 0x0000000e11117223 */ /* 0x000fc6000000001a */
[----:B------:R-:W1:Y:S04]  /*06d0*/  LDS.128 R8, [R16+0x70] ;  /* 0x0000700010087984 */ /* 0x000e680000000c00 */
[----:B------:R-:W2:Y:S04]  /*06e0*/  LDS R24, [R6+0xe80] ;  /* 0x000e800006187984 */ /* 0x000ea80000000800 */
[----:B------:R-:W3:Y:S01]  /*06f0*/  LDS R14, [R6+0xf00] ;  /* 0x000f0000060e7984 */ /* 0x000ee20000000800 */
[----:B0-----:R-:W-:-:S04]  /*0700*/  FFMA R15, R12, R15, R17 ;  /* 0x0000000f0c0f7223 */ /* 0x001fc80000000011 */
[----:B-1----:R-:W-:-:S04]  /*0710*/  FFMA R13, R8, R13, R15 ;  /* 0x0000000d080d7223 */ /* 0x002fc8000000000f */
[----:B--2---:R-:W-:-:S04]  /*0720*/  FFMA R9, R24, R9, R13 ;  /* 0x0000000918097223 */ /* 0x004fc8000000000d */
[----:B---3--:R-:W-:-:S04]  /*0730*/  FFMA R10, R14, R10, R9 ;  /* 0x0000000a0e0a7223 */ /* 0x008fc80000000009 */
[----:B------:R-:W-:Y:S01]  /*0740*/  FFMA R11, R25, R11, R10 ;  /* 0x0000000b190b7223 */ /* 0x000fe2000000000a */
[----:B------:R-:W-:Y:S06]  /*0750*/  BAR.SYNC.DEFER_BLOCKING 0x0 ;  /* 0x0000000000007b1d */ /* 0x000fec0000010000 */
[----:B------:R-:W-:Y:S05]  /*0760*/  @P0 BRA `(.L_x_1) ;  /* 0xfffffff800ac0947 */ /* 0x000fea000383ffff */
.L_x_0:
[----:B------:R-:W-:Y:S01]  /*0770*/  STG.E desc[UR8][R22.64], R11 ;  /* 0x0000000b16007986 */ /* 0x000fe2000c101908 */
[----:B------:R-:W-:Y:S05]  /*0780*/  EXIT ;  /* 0x000000000000794d */ /* 0x000fea0003800000 */
.L_x_2:
[----:B------:R-:W-:-:S00]  /*0790*/  BRA `(.L_x_2) ;  /* 0xfffffffc00fc7947 */ /* 0x000fc0000383ffff */
[----:B------:R-:W-:-:S00]  /*07a0*/  NOP ;  /* 0x0000000000007918 */ /* 0x000fc00000000000 */
        /* <DEDUP_REMOVED lines=13> */
.L_x_9:


//--------------------- .text._Z13MatMulShared2PfS_S_ --------------------------
	.section	.text._Z13MatMulShared2PfS_S_,"ax",@progbits
	.align	128
        .global         _Z13MatMulShared2PfS_S_
        .type           _Z13MatMulShared2PfS_S_,@function
        .size           _Z13MatMulShared2PfS_S_,(.L_x_10 - _Z13MatMulShared2PfS_S_)
        .other          _Z13MatMulShared2PfS_S_,@"STO_CUDA_ENTRY STV_DEFAULT"
_Z13MatMulShared2PfS_S_:
.text._Z13MatMulShared2PfS_S_:
[----:B------:R-:W-:Y:S01]  /*0000*/  LDC R1, c[0x0][0x37c] ;  /* 0x0000df00ff017b82 */ /* 0x000fe20000000800 */
[----:B------:R-:W0:Y:S01]  /*0010*/  S2R R15, SR_TID.Y ;  /* 0x00000000000f7919 */ /* 0x000e220000002200 */
[----:B------:R-:W0:Y:S01]  /*0020*/  S2R R13, SR_CTAID.Y ;  /* 0x00000000000d7919 */ /* 0x000e220000002600 */
[----:B------:R-:W1:Y:S01]  /*0030*/  S2R R14, SR_TID.X ;  /* 0x00000000000e7919 */ /* 0x000e620000002100 */
[----:B------:R-:W1:Y:S01]  /*0040*/  S2R R7, SR_CTAID.X ;  /* 0x0000000000077919 */ /* 0x000e620000002500 */
[----:B0-----:R-:W-:-:S04]  /*0050*/  LEA R0, R13, R15, 0x5 ;  /* 0x0000000f0d007211 */ /* 0x001fc800078e28ff */
[----:B------:R-:W-:Y:S02]  /*0060*/  ISETP.GT.U32.AND P0, PT, R0, 0xfff, PT ;  /* 0x00000fff0000780c */ /* 0x000fe40003f04070 */
[----:B-1----:R-:W-:-:S04]  /*0070*/  LEA R7, R7, R14, 0x5 ;  /* 0x0000000e07077211 */ /* 0x002fc800078e28ff */
[----:B------:R-:W-:-:S13]  /*0080*/  ISETP.GT.OR P0, PT, R7, 0xfff, P0 ;  /* 0x00000fff0700780c */ /* 0x000fda0000704670 */
[----:B------:R-:W-:Y:S05]  /*0090*/  @P0 EXIT ;  /* 0x000000000000094d */ /* 0x000fea0003800000 */
[----:B------:R-:W0:Y:S01]  /*00a0*/  S2UR UR6, SR_CgaCtaId ;  /* 0x00000000000679c3 */ /* 0x000e220000008800 */
[----:B------:R-:W-:Y:S01]  /*00b0*/  UMOV UR4, 0x400 ;  /* 0x0000040000047882 */ /* 0x000fe20000000000 */
[----:B------:R-:W1:Y:S01]  /*00c0*/  LDCU UR7, c[0x0][0x374] ;  /* 0x00006e80ff0777ac */ /* 0x000e620008000800 */
[----:B------:R-:W-:Y:S01]  /*00d0*/  SHF.L.U32 R6, R14, 0xc, RZ ;  /* 0x0000000c0e067819 */ /* 0x000fe200000006ff */
[----:B------:R-:W-:Y:S01]  /*00e0*/  HFMA2 R12, -RZ, RZ, 0, 0 ;  /* 0x00000000ff0c7431 */ /* 0x000fe200000001ff */
[----:B------:R-:W-:Y:S01]  /*00f0*/  SHF.L.U32 R7, R7, 0xc, RZ ;  /* 0x0000000c07077819 */ /* 0x000fe200000006ff */
[----:B------:R-:W-:Y:S01]  /*0100*/  UIADD3 UR5, UPT, UPT, UR4, 0x1000, URZ ;  /* 0x0000100004057890 */ /* 0x000fe2000fffe0ff */
[C---:B------:R-:W-:Y:S01]  /*0110*/  LOP3.LUT R6, R15.reuse, R6, RZ, 0xfc, !PT ;  /* 0x000000060f067212 */ /* 0x040fe200078efcff */
[----:B------:R-:W2:Y:S01]  /*0120*/  LDC.64 R2, c[0x0][0x380] ;  /* 0x0000e000ff027b82 */ /* 0x000ea20000000a00 */
[----:B------:R-:W-:Y:S01]  /*0130*/  LOP3.LUT R11, R15, R7, RZ, 0xfc, !PT ;  /* 0x000000070f0b7212 */ /* 0x000fe200078efcff */
[----:B------:R-:W3:Y:S01]  /*0140*/  LDCU.64 UR8, c[0x0][0x358] ;  /* 0x00006b00ff0877ac */ /* 0x000ee20008000a00 */
[----:B------:R-:W-:-:S05]  /*0150*/  LEA R13, R13, R6, 0x5 ;  /* 0x000000060d0d7211 */ /* 0x000fca00078e28ff */
[----:B------:R-:W4:Y:S01]  /*0160*/  LDC.64 R4, c[0x0][0x388] ;  /* 0x0000e200ff047b82 */ /* 0x000f220000000a00 */
[----:B0-----:R-:W-:Y:S02]  /*0170*/  ULEA UR4, UR6, UR4, 0x18 ;  /* 0x0000000406047291 */ /* 0x001fe4000f8ec0ff */
[----:B------:R-:W-:Y:S02]  /*0180*/  ULEA UR5, UR6, UR5, 0x18 ;  /* 0x0000000506057291 */ /* 0x000fe4000f8ec0ff */
[----:B-1----:R-:W-:Y:S02]  /*0190*/  UIADD3 UR6, UPT, UPT, -UR7, URZ, URZ ;  /* 0x000000ff07067290 */ /* 0x002fe4000fffe1ff */
[----:B------:R-:W-:Y:S02]  /*01a0*/  LEA R8, R14, UR4, 0x2 ;  /* 0x000000040e087c11 */ /* 0x000fe4000f8e10ff */
[C---:B------:R-:W-:Y:S02]  /*01b0*/  LEA R9, R15.reuse, UR5, 0x2 ;  /* 0x000000050f097c11 */ /* 0x040fe4000f8e10ff */
[----:B------:R-:W-:-:S02]  /*01c0*/  LEA R10, R15, R8, 0x7 ;  /* 0x000000080f0a7211 */ /* 0x000fc400078e38ff */
[----:B---3--:R-:W-:-:S07]  /*01d0*/  LEA R6, R14, R9, 0x7 ;  /* 0x000000090e067211 */ /* 0x008fce00078e38ff */
.L_x_3:
[----:B--2---:R-:W-:-:S04]  /*01e0*/  IMAD.WIDE R16, R11, 0x4, R2 ;  /* 0x000000040b107825 */ /* 0x004fc800078e0202 */
[----:B----4-:R-:W-:Y:S01]  /*01f0*/  IMAD.WIDE R18, R13, 0x4, R4 ;  /* 0x000000040d127825 */ /* 0x010fe200078e0204 */
[----:B------:R-:W2:Y:S05]  /*0200*/  LDG.E R21, desc[UR8][R16.64] ;  /* 0x0000000810157981 */ /* 0x000eaa000c1e1900 */
[----:B------:R-:W3:Y:S01]  /*0210*/  LDG.E R19, desc[UR8][R18.64] ;  /* 0x0000000812137981 */ /* 0x000ee2000c1e1900 */
[----:B------:R-:W-:Y:S01]  /*0220*/  UIADD3 UR6, UPT, UPT, UR6, 0x1, URZ ;  /* 0x0000000106067890 */ /* 0x000fe2000fffe0ff */
[----:B------:R-:W-:Y:S02]  /*0230*/  IADD3 R11, PT, PT, R11, 0x20, RZ ;  /* 0x000000200b0b7810 */ /* 0x000fe40007ffe0ff */
[----:B------:R-:W-:Y:S01]  /*0240*/  IADD3 R13, PT, PT, R13, 0x20000, RZ ;  /* 0x000200000d0d7810 */ /* 0x000fe20007ffe0ff */
[----:B------:R-:W-:Y:S01]  /*0250*/  UISETP.NE.AND UP0, UPT, UR6, URZ, UPT ;  /* 0x000000ff0600728c */ /* 0x000fe2000bf05270 */
[----:B--2---:R-:W-:Y:S04]  /*0260*/  STS [R10], R21 ;  /* 0x000000150a007388 */ /* 0x004fe80000000800 */
[----:B---3--:R-:W-:Y:S01]  /*0270*/  STS [R6], R19 ;  /* 0x0000001306007388 */ /* 0x008fe20000000800 */
[----:B------:R-:W-:Y:S06]  /*0280*/  BAR.SYNC.DEFER_BLOCKING 0x0 ;  /* 0x0000000000007b1d */ /* 0x000fec0000010000 */
[----:B------:R-:W-:Y:S04]  /*0290*/  LDS R23, [R8] ;  /* 0x0000000008177984 */ /* 0x000fe80000000800 */
[----:B------:R-:W0:Y:S04]  /*02a0*/  LDS R20, [R9] ;  /* 0x0000000009147984 */ /* 0x000e280000000800 */
[----:B------:R-:W-:Y:S04]  /*02b0*/  LDS R25, [R8+0x80] ;  /* 0x0000800008197984 */ /* 0x000fe80000000800 */
[----:B------:R-:W1:Y:S04]  /*02c0*/  LDS R22, [R9+0x80] ;  /* 0x0000800009167984 */ /* 0x000e680000000800 */
[----:B------:R-:W-:Y:S04]  /*02d0*/  LDS R15, [R8+0x100] ;  /* 0x00010000080f7984 */ /* 0x000fe80000000800 */
[----:B------:R-:W2:Y:S04]  /*02e0*/  LDS R24, [R9+0x100] ;  /* 0x0001000009187984 */ /* 0x000ea80000000800 */
[----:B------:R-:W-:Y:S04]  /*02f0*/  LDS R17, [R8+0x180] ;  /* 0x0001800008117984 */ /* 0x000fe80000000800 */
[----:B------:R-:W3:Y:S04]  /*0300*/  LDS R14, [R9+0x180] ;  /* 0x00018000090e7984 */ /* 0x000ee80000000800 */
[----:B------:R-:W-:Y:S04]  /*0310*/  LDS R16, [R8+0x200] ;  /* 0x0002000008107984 */ /* 0x000fe80000000800 */
[----:B------:R-:W4:Y:S04]  /*0320*/  LDS R19, [R9+0x200] ;  /* 0x0002000009137984 */ /* 0x000f280000000800 */
[----:B------:R-:W-:Y:S04]  /*0330*/  LDS R18, [R8+0x280] ;  /* 0x0002800008127984 */ /* 0x000fe80000000800 */
[----:B------:R-:W5:Y:S01]  /*0340*/  LDS R21, [R9+0x280] ;  /* 0x0002800009157984 */ /* 0x000f620000000800 */
[----:B0-----:R-:W-:-:S03]  /*0350*/  FFMA R12, R23, R20, R12 ;  /* 0x00000014170c7223 */ /* 0x001fc6000000000c */
[----:B------:R-:W-:Y:S04]  /*0360*/  LDS R20, [R8+0x300] ;  /* 0x0003000008147984 */ /* 0x000fe80000000800 */
[----:B------:R-:W0:Y:S01]  /*0370*/  LDS R23, [R9+0x300] ;  /* 0x0003000009177984 */ /* 0x000e220000000800 */
[----:B-1----:R-:W-:-:S03]  /*0380*/  FFMA R12, R25, R22, R12 ;  /* 0x00000016190c7223 */ /* 0x002fc6000000000c */
[----:B------:R-:W-:Y:S04]  /*0390*/  LDS R22, [R8+0x380] ;  /* 0x0003800008167984 */ /* 0x000fe80000000800 */
[----:B------:R-:W1:Y:S01]  /*03a0*/  LDS R25, [R9+0x380] ;  /* 0x0003800009197984 */ /* 0x000e620000000800 */
[----:B--2---:R-:W-:-:S03]  /*03b0*/  FFMA R24, R15, R24, R12 ;  /* 0x000000180f187223 */ /* 0x004fc6000000000c */
[----:B------:R-:W-:Y:S04]  /*03c0*/  LDS R12, [R8+0x400] ;  /* 0x00040000080c7984 */ /* 0x000fe80000000800 */
[----:B------:R-:W2:Y:S01]  /*03d0*/  LDS R15, [R9+0x400] ;  /* 0x00040000090f7984 */ /* 0x000ea20000000800 */
[----:B---3--:R-:W-:-:S03]  /*03e0*/  FFMA R27, R17, R14, R24 ;  /* 0x0000000e111b7223 */ /* 0x008fc60000000018 */
[----:B------:R-:W-:Y:S04]  /*03f0*/  LDS R14, [R8+0x480] ;  /* 0x00048000080e7984 */ /* 0x000fe80000000800 */
[----:B------:R-:W3:Y:S01]  /*0400*/  LDS R17, [R9+0x480] ;  /* 0x0004800009117984 */ /* 0x000ee20000000800 */
[----:B----4-:R-:W-:-:S03]  /*0410*/  FFMA R27, R16, R19, R27 ;  /* 0x00000013101b7223 */ /* 0x010fc6000000001b */
[----:B------:R-:W-:Y:S04]  /*0420*/  LDS R16, [R8+0x500] ;  /* 0x0005000008107984 */ /* 0x000fe80000000800 */
[----:B------:R-:W4:Y:S01]  /*0430*/  LDS R19, [R9+0x500] ;  /* 0x0005000009137984 */ /* 0x000f220000000800 */
[----:B-----5:R-:W-:-:S03]  /*0440*/  FFMA R27, R18, R21, R27 ;  /* 0x00000015121b7223 */ /* 0x020fc6000000001b */
        /* <DEDUP_REMOVED lines=62> */
[----:B--2---:R-:W-:-:S04]  /*0830*/  FFMA R15, R15, R12, R24 ;  /* 0x0000000c0f0f7223 */ /* 0x004fc80000000018 */
[----:B---3--:R-:W-:-:S04]  /*0840*/  FFMA R15, R14, R17, R15 ;  /* 0x000000110e0f7223 */ /* 0x008fc8000000000f */
[----:B----4-:R-:W-:-:S04]  /*0850*/  FFMA R15, R16, R19, R15 ;  /* 0x00000013100f7223 */ /* 0x010fc8000000000f */
[----:B-----5:R-:W-:-:S04]  /*0860*/  FFMA R15, R18, R21, R15 ;  /* 0x00000015120f7223 */ /* 0x020fc8000000000f */
[----:B0-----:R-:W-:-:S04]  /*0870*/  FFMA R15, R20, R23, R15 ;  /* 0x00000017140f7223 */ /* 0x001fc8000000000f */
[----:B-1----:R-:W-:Y:S01]  /*0880*/  FFMA R12, R22, R25, R15 ;  /* 0x00000019160c7223 */ /* 0x002fe2000000000f */
[----:B------:R-:W-:Y:S06]  /*0890*/  BAR.SYNC.DEFER_BLOCKING 0x0 ;  /* 0x0000000000007b1d */ /* 0x000fec0000010000 */
[----:B------:R-:W-:Y:S05]  /*08a0*/  BRA.U UP0, `(.L_x_3) ;  /* 0xfffffff9004c7547 */ /* 0x000fea000b83ffff */
[----:B------:R-:W0:Y:S01]  /*08b0*/  LDC.64 R2, c[0x0][0x390] ;  /* 0x0000e400ff027b82 */ /* 0x000e220000000a00 */
[----:B------:R-:W-:-:S05]  /*08c0*/  IADD3 R7, PT, PT, R0, R7, RZ ;  /* 0x0000000700077210 */ /* 0x000fca0007ffe0ff */
[----:B0-----:R-:W-:-:S05]  /*08d0*/  IMAD.WIDE R2, R7, 0x4, R2 ;  /* 0x0000000407027825 */ /* 0x001fca00078e0202 */
[----:B------:R-:W-:Y:S01]  /*08e0*/  STG.E desc[UR8][R2.64], R12 ;  /* 0x0000000c02007986 */ /* 0x000fe2000c101908 */
[----:B------:R-:W-:Y:S05]  /*08f0*/  EXIT ;  /* 0x000000000000794d */ /* 0x000fea0003800000 */
.L_x_4:
        /* <DEDUP_REMOVED lines=16> */
.L_x_10:


//--------------------- .text._Z12MatMulSharedPfS_S_ --------------------------
	.section	.text._Z12MatMulSharedPfS_S_,"ax",@progbits
	.align	128
        .global         _Z12MatMulSharedPfS_S_
        .type           _Z12MatMulSharedPfS_S_,@function
        .size           _Z12MatMulSharedPfS_S_,(.L_x_11 - _Z12MatMulSharedPfS_S_)
        .other          _Z12MatMulSharedPfS_S_,@"STO_CUDA_ENTRY STV_DEFAULT"
_Z12MatMulSharedPfS_S_:
.text._Z12MatMulSharedPfS_S_:
[----:B------:R-:W-:Y:S01]  /*0000*/  LDC R1, c[0x0][0x37c] ;  /* 0x0000df00ff017b82 */ /* 0x000fe20000000800 */
[----:B------:R-:W0:Y:S07]  /*0010*/  S2R R10, SR_TID.X ;  /* 0x00000000000a7919 */ /* 0x000e2e0000002100 */
[----:B------:R-:W1:Y:S01]  /*0020*/  S2UR UR5, SR_CgaCtaId ;  /* 0x00000000000579c3 */ /* 0x000e620000008800 */
[----:B------:R-:W-:Y:S01]  /*0030*/  UMOV UR4, 0x400 ;  /* 0x0000040000047882 */ /* 0x000fe20000000000 */
[----:B------:R-:W2:Y:S01]  /*0040*/  LDCU UR6, c[0x0][0x374] ;  /* 0x00006e80ff0677ac */ /* 0x000ea20008000800 */
[----:B------:R-:W0:Y:S01]  /*0050*/  S2R R5, SR_CTAID.X ;  /* 0x0000000000057919 */ /* 0x000e220000002500 */
[----:B------:R-:W-:Y:S01]  /*0060*/  HFMA2 R9, -RZ, RZ, 0, 0 ;  /* 0x00000000ff097431 */ /* 0x000fe200000001ff */
[----:B------:R-:W3:Y:S01]  /*0070*/  LDCU.64 UR8, c[0x0][0x358] ;  /* 0x00006b00ff0877ac */ /* 0x000ee20008000a00 */
[----:B------:R-:W4:Y:S02]  /*0080*/  S2R R8, SR_TID.Y ;  /* 0x0000000000087919 */ /* 0x000f240000002200 */
[----:B------:R-:W5:Y:S01]  /*0090*/  LDC.64 R2, c[0x0][0x390] ;  /* 0x0000e400ff027b82 */ /* 0x000f620000000a00 */
[----:B------:R-:W3:Y:S01]  /*00a0*/  S2R R6, SR_CTAID.Y ;  /* 0x0000000000067919 */ /* 0x000ee20000002600 */
[----:B-1----:R-:W-:-:S02]  /*00b0*/  ULEA UR7, UR5, UR4, 0x18 ;  /* 0x0000000405077291 */ /* 0x002fc4000f8ec0ff */
[----:B------:R-:W-:-:S04]  /*00c0*/  UIADD3 UR4, UPT, UPT, UR4, 0x1000, URZ ;  /* 0x0000100004047890 */ /* 0x000fc8000fffe0ff */
[----:B------:R-:W-:Y:S02]  /*00d0*/  ULEA UR4, UR5, UR4, 0x18 ;  /* 0x0000000405047291 */ /* 0x000fe4000f8ec0ff */
[----:B--2---:R-:W-:Y:S01]  /*00e0*/  UIADD3 UR5, UPT, UPT, -UR6, URZ, URZ ;  /* 0x000000ff06057290 */ /* 0x004fe2000fffe1ff */
[----:B0-----:R-:W-:Y:S02]  /*00f0*/  LEA R0, R5, R10, 0x5 ;  /* 0x0000000a05007211 */ /* 0x001fe400078e28ff */
[----:B------:R-:W-:Y:S02]  /*0100*/  SHF.L.U32 R5, R10, 0xc, RZ ;  /* 0x0000000c0a057819 */ /* 0x000fe400000006ff */
[----:B------:R-:W-:Y:S02]  /*0110*/  SHF.L.U32 R11, R0, 0xc, RZ ;  /* 0x0000000c000b7819 */ /* 0x000fe400000006ff */
[----:B----4-:R-:W-:Y:S02]  /*0120*/  LOP3.LUT R7, R8, R5, RZ, 0xfc, !PT ;  /* 0x0000000508077212 */ /* 0x010fe400078efcff */
[----:B---3--:R-:W-:-:S02]  /*0130*/  LEA R4, R6, R8, 0x5 ;  /* 0x0000000806047211 */ /* 0x008fc400078e28ff */
[----:B------:R-:W-:Y:S02]  /*0140*/  LEA R7, R6, R7, 0x5 ;  /* 0x0000000706077211 */ /* 0x000fe400078e28ff */
[C---:B------:R-:W-:Y:S02]  /*0150*/  IADD3 R5, PT, PT, R4.reuse, R11, RZ ;  /* 0x0000000b04057210 */ /* 0x040fe40007ffe0ff */
[----:B------:R-:W-:Y:S02]  /*0160*/  ISETP.GE.U32.AND P0, PT, R4, 0x1000, PT ;  /* 0x000010000400780c */ /* 0x000fe40003f06070 */
[----:B------:R-:W-:Y:S01]  /*0170*/  LEA R4, R10, UR7, 0x2 ;  /* 0x000000070a047c11 */ /* 0x000fe2000f8e10ff */
[----:B-----5:R-:W-:Y:S01]  /*0180*/  IMAD.WIDE R2, R5, 0x4, R2 ;  /* 0x0000000405027825 */ /* 0x020fe200078e0202 */
[----:B------:R-:W-:Y:S02]  /*0190*/  LEA R5, R8, UR4, 0x2 ;  /* 0x0000000408057c11 */ /* 0x000fe4000f8e10ff */
[----:B------:R-:W-:-:S02]  /*01a0*/  ISETP.LT.AND P0, PT, R0, 0x1000, !P0 ;  /* 0x000010000000780c */ /* 0x000fc40004701270 */
[C---:B------:R-:W-:Y:S02]  /*01b0*/  LOP3.LUT R6, R8.reuse, R11, RZ, 0xfc, !PT ;  /* 0x0000000b08067212 */ /* 0x040fe400078efcff */
[----:B------:R-:W-:Y:S02]  /*01c0*/  LEA R8, R8, R4, 0x7 ;  /* 0x0000000408087211 */ /* 0x000fe400078e38ff */
[----:B------:R-:W-:-:S07]  /*01d0*/  LEA R0, R10, R5, 0x7 ;  /* 0x000000050a007211 */ /* 0x000fce00078e38ff */
.L_x_5:
[----:B0-----:R-:W0:Y:S08]  /*01e0*/  LDC.64 R10, c[0x0][0x380] ;  /* 0x0000e000ff0a7b82 */ /* 0x001e300000000a00 */
[----:B------:R-:W1:Y:S01]  /*01f0*/  LDC.64 R12, c[0x0][0x388] ;  /* 0x0000e200ff0c7b82 */ /* 0x000e620000000a00 */
[----:B0-----:R-:W-:-:S06]  /*0200*/  @P0 IMAD.WIDE R10, R6, 0x4, R10 ;  /* 0x00000004060a0825 */ /* 0x001fcc00078e020a */
[----:B------:R-:W2:Y:S01]  /*0210*/  @P0 LDG.E R11, desc[UR8][R10.64] ;  /* 0x000000080a0b0981 */ /* 0x000ea2000c1e1900 */
[----:B-1----:R-:W-:-:S06]  /*0220*/  @P0 IMAD.WIDE R12, R7, 0x4, R12 ;  /* 0x00000004070c0825 */ /* 0x002fcc00078e020c */
[----:B------:R-:W3:Y:S01]  /*0230*/  @P0 LDG.E R13, desc[UR8][R12.64] ;  /* 0x000000080c0d0981 */ /* 0x000ee2000c1e1900 */
[----:B------:R-:W-:-:S04]  /*0240*/  UIADD3 UR5, UPT, UPT, UR5, 0x1, URZ ;  /* 0x0000000105057890 */ /* 0x000fc8000fffe0ff */
[----:B------:R-:W-:Y:S01]  /*0250*/  UISETP.NE.AND UP0, UPT, UR5, URZ, UPT ;  /* 0x000000ff0500728c */ /* 0x000fe2000bf05270 */
[----:B------:R-:W-:Y:S02]  /*0260*/  IADD3 R6, PT, PT, R6, 0x20, RZ ;  /* 0x0000002006067810 */ /* 0x000fe40007ffe0ff */
[----:B------:R-:W-:Y:S01]  /*0270*/  IADD3 R7, PT, PT, R7, 0x20000, RZ ;  /* 0x0002000007077810 */ /* 0x000fe20007ffe0ff */
[----:B--2---:R-:W-:Y:S04]  /*0280*/  @P0 STS [R8], R11 ;  /* 0x0000000b08000388 */ /* 0x004fe80000000800 */
[----:B---3--:R-:W-:Y:S01]  /*0290*/  @P0 STS [R0], R13 ;  /* 0x0000000d00000388 */ /* 0x008fe20000000800 */
        /* <DEDUP_REMOVED lines=12> */
[----:B------:R-:W5:Y:S04]  /*0360*/  LDS R22, [R5+0x280] ;  /* 0x0002800005167984 */ /* 0x000f680000000800 */
[----:B------:R-:W-:Y:S04]  /*0370*/  LDS R17, [R4+0x300] ;  /* 0x0003000004117984 */ /* 0x000fe80000000800 */
[----:B------:R-:W5:Y:S04]  /*0380*/  LDS R18, [R5+0x300] ;  /* 0x0003000005127984 */ /* 0x000f680000000800 */
[----:B------:R-:W-:Y:S04]  /*0390*/  LDS R13, [R4+0x380] ;  /* 0x00038000040d7984 */ /* 0x000fe80000000800 */
[----:B------:R-:W5:Y:S01]  /*03a0*/  LDS R14, [R5+0x380] ;  /* 0x00038000050e7984 */ /* 0x000f620000000800 */
[----:B0-----:R-:W-:-:S03]  /*03b0*/  FFMA R25, R26, R25, R9 ;  /* 0x000000191a197223 */ /* 0x001fc60000000009 */
[----:B------:R-:W-:Y:S01]  /*03c0*/  LDS R11, [R4+0x400] ;  /* 0x00040000040b7984 */ /* 0x000fe20000000800 */
[----:B-1----:R-:W-:-:S03]  /*03d0*/  FFMA R28, R28, R27, R25 ;  /* 0x0000001b1c1c7223 */ /* 0x002fc60000000019 */
[----:B------:R-:W0:Y:S01]  /*03e0*/  LDS R12, [R5+0x400] ;  /* 0x00040000050c7984 */ /* 0x000e220000000800 */
[----:B--2---:R-:W-:-:S03]  /*03f0*/  FFMA R28, R15, R16, R28 ;  /* 0x000000100f1c7223 */ /* 0x004fc6000000001c */
[----:B------:R-:W-:Y:S04]  /*0400*/  LDS R9, [R4+0x480] ;  /* 0x0004800004097984 */ /* 0x000fe80000000800 */
[----:B------:R-:W1:Y:S01]  /*0410*/  LDS R10, [R5+0x480] ;  /* 0x00048000050a7984 */ /* 0x000e620000000800 */
[----:B---3--:R-:W-:-:S03]  /*0420*/  FFMA R28, R19, R20, R28 ;  /* 0x00000014131c7223 */ /* 0x008fc6000000001c */
[----:B------:R-:W-:Y:S04]  /*0430*/  LDS R15, [R4+0x500] ;  /* 0x00050000040f7984 */ /* 0x000fe80000000800 */
[----:B------:R-:W2:Y:S01]  /*0440*/  LDS R16, [R5+0x500] ;  /* 0x0005000005107984 */ /* 0x000ea20000000800 */
[----:B----4-:R-:W-:-:S03]  /*0450*/  FFMA R28, R23, R24, R28 ;  /* 0x00000018171c7223 */ /* 0x010fc6000000001c */
[----:B------:R-:W-:Y:S04]  /*0460*/  LDS R19, [R4+0x580] ;  /* 0x0005800004137984 */ /* 0x000fe80000000800 */
[----:B------:R-:W3:Y:S01]  /*0470*/  LDS R20, [R5+0x580] ;  /* 0x0005800005147984 */ /* 0x000ee20000000800 */
[----:B-----5:R-:W-:-:S03]  /*0480*/  FFMA R28, R21, R22, R28 ;  /* 0x00000016151c7223 */ /* 0x020fc6000000001c */
[----:B------:R-:W-:Y:S04]  /*0490*/  LDS R23, [R4+0x600] ;  /* 0x0006000004177984 */ /* 0x000fe80000000800 */
[----:B------:R-:W4:Y:S01]  /*04a0*/  LDS R24, [R5+0x600] ;  /* 0x0006000005187984 */ /* 0x000f220000000800 */
[----:B------:R-:W-:-:S03]  /*04b0*/  FFMA R28, R17, R18, R28 ;  /* 0x00000012111c7223 */ /* 0x000fc6000000001c */
[----:B------:R-:W-:Y:S04]  /*04c0*/  LDS R21, [R4+0x680] ;  /* 0x0006800004157984 */ /* 0x000fe80000000800 */
[----:B------:R-:W5:Y:S01]  /*04d0*/  LDS R22, [R5+0x680] ;  /* 0x0006800005167984 */ /* 0x000f620000000800 */
[----:B------:R-:W-:-:S03]  /*04e0*/  FFMA R28, R13, R14, R28 ;  /* 0x0000000e0d1c7223 */ /* 0x000fc6000000001c */
        /* <DEDUP_REMOVED lines=52> */
[----:B0-----:R-:W-:-:S04]  /*0830*/  FFMA R12, R12, R11, R25 ;  /* 0x0000000b0c0c7223 */ /* 0x001fc80000000019 */
[----:B-1----:R-:W-:-:S04]  /*0840*/  FFMA R10, R9, R10, R12 ;  /* 0x0000000a090a7223 */ /* 0x002fc8000000000c */
[----:B--2---:R-:W-:-:S04]  /*0850*/  FFMA R10, R15, R16, R10 ;  /* 0x000000100f0a7223 */ /* 0x004fc8000000000a */
[----:B---3--:R-:W-:-:S04]  /*0860*/  FFMA R10, R19, R20, R10 ;  /* 0x00000014130a7223 */ /* 0x008fc8000000000a */
[----:B----4-:R-:W-:-:S04]  /*0870*/  FFMA R10, R23, R24, R10 ;  /* 0x00000018170a7223 */ /* 0x010fc8000000000a */
[----:B-----5:R-:W-:-:S04]  /*0880*/  FFMA R10, R21, R22, R10 ;  /* 0x00000016150a7223 */ /* 0x020fc8000000000a */
[----:B------:R-:W-:-:S04]  /*0890*/  FFMA R10, R17, R18, R10 ;  /* 0x00000012110a7223 */ /* 0x000fc8000000000a */
[----:B------:R-:W-:Y:S01]  /*08a0*/  FFMA R9, R13, R14, R10 ;  /* 0x0000000e0d097223 */ /* 0x000fe2000000000a */
[----:B------:R-:W-:Y:S06]  /*08b0*/  BAR.SYNC.DEFER_BLOCKING 0x0 ;  /* 0x0000000000007b1d */ /* 0x000fec0000010000 */
[----:B------:R0:W-:Y:S01]  /*08c0*/  STG.E desc[UR8][R2.64], R9 ;  /* 0x0000000902007986 */ /* 0x0001e2000c101908 */
[----:B------:R-:W-:Y:S05]  /*08d0*/  BRA.U UP0, `(.L_x_5) ;  /* 0xfffffff900407547 */ /* 0x000fea000b83ffff */
[----:B------:R-:W-:Y:S05]  /*08e0*/  EXIT ;  /* 0x000000000000794d */ /* 0x000fea0003800000 */
.L_x_6:
        /* <DEDUP_REMOVED lines=9> */
.L_x_11:


//--------------------- .text._Z6MatMulPfS_S_     --------------------------
	.section	.text._Z6MatMulPfS_S_,"ax",@progbits
	.align	128
        .global         _Z6MatMulPfS_S_
        .type           _Z6MatMulPfS_S_,@function
        .size           _Z6MatMulPfS_S_,(.L_x_12 - _Z6MatMulPfS_S_)
        .other          _Z6MatMulPfS_S_,@"STO_CUDA_ENTRY STV_DEFAULT"
_Z6MatMulPfS_S_:
.text._Z6MatMulPfS_S_:
[----:B------:R-:W-:Y:S01]  /*0000*/  LDC R1, c[0x0][0x37c] ;  /* 0x0000df00ff017b82 */ /* 0x000fe20000000800 */
[----:B------:R-:W0:Y:S07]  /*0010*/  S2R R5, SR_TID.Y ;  /* 0x0000000000057919 */ /* 0x000e2e0000002200 */
[----:B------:R-:W1:Y:S01]  /*0020*/  LDC R3, c[0x0][0x360] ;  /* 0x0000d800ff037b82 */ /* 0x000e620000000800 */
[----:B------:R-:W1:Y:S07]  /*0030*/  S2R R2, SR_TID.X ;  /* 0x0000000000027919 */ /* 0x000e6e0000002100 */
[----:B------:R-:W0:Y:S08]  /*0040*/  S2UR UR5, SR_CTAID.Y ;  /* 0x00000000000579c3 */ /* 0x000e300000002600 */
[----:B------:R-:W0:Y:S08]  /*0050*/  LDC R0, c[0x0][0x364] ;  /* 0x0000d900ff007b82 */ /* 0x000e300000000800 */
[----:B------:R-:W1:Y:S01]  /*0060*/  S2UR UR4, SR_CTAID.X ;  /* 0x00000000000479c3 */ /* 0x000e620000002500 */
[----:B0-----:R-:W-:-:S05]  /*0070*/  IMAD R0, R0, UR5, R5 ;  /* 0x0000000500007c24 */ /* 0x001fca000f8e0205 */
[----:B------:R-:W-:Y:S01]  /*0080*/  ISETP.GT.U32.AND P0, PT, R0, 0xfff, PT ;  /* 0x00000fff0000780c */ /* 0x000fe20003f04070 */
[----:B-1----:R-:W-:-:S05]  /*0090*/  IMAD R3, R3, UR4, R2 ;  /* 0x0000000403037c24 */ /* 0x002fca000f8e0202 */
[----:B------:R-:W-:-:S13]  /*00a0*/  ISETP.GT.OR P0, PT, R3, 0xfff, P0 ;  /* 0x00000fff0300780c */ /* 0x000fda0000704670 */
[----:B------:R-:W-:Y:S05]  /*00b0*/  @P0 EXIT ;  /* 0x000000000000094d */ /* 0x000fea0003800000 */
[----:B------:R-:W0:Y:S01]  /*00c0*/  LDC R15, c[0x0][0x38c] ;  /* 0x0000e300ff0f7b82 */ /* 0x000e220000000800 */
[----:B------:R-:W1:Y:S01]  /*00d0*/  LDCU.64 UR6, c[0x0][0x380] ;  /* 0x00007000ff0677ac */ /* 0x000e620008000a00 */
[----:B------:R-:W-:Y:S01]  /*00e0*/  SHF.L.U32 R3, R3, 0xc, RZ ;  /* 0x0000000c03037819 */ /* 0x000fe200000006ff */
[----:B------:R-:W-:Y:S01]  /*00f0*/  HFMA2 R28, -RZ, RZ, 0, 0 ;  /* 0x00000000ff1c7431 */ /* 0x000fe200000001ff */
[C---:B------:R-:W-:Y:S01]  /*0100*/  IADD3 R2, PT, PT, R0.reuse, 0x1000, RZ ;  /* 0x0000100000027810 */ /* 0x040fe20007ffe0ff */
[----:B------:R-:W2:Y:S01]  /*0110*/  LDCU UR4, c[0x0][0x388] ;  /* 0x00007100ff0477ac */ /* 0x000ea20008000800 */
[C---:B------:R-:W-:Y:S02]  /*0120*/  IADD3 R4, PT, PT, R0.reuse, 0x2000, RZ ;  /* 0x0000200000047810 */ /* 0x040fe40007ffe0ff */
[C---:B------:R-:W-:Y:S01]  /*0130*/  IADD3 R5, PT, PT, R0.reuse, 0x3000, RZ ;  /* 0x0000300000057810 */ /* 0x040fe20007ffe0ff */
[----:B------:R-:W3:Y:S01]  /*0140*/  LDCU.64 UR8, c[0x0][0x358] ;  /* 0x00006b00ff0877ac */ /* 0x000ee20008000a00 */
[----:B------:R-:W-:-:S02]  /*0150*/  IADD3 R6, PT, PT, R0, 0x5000, RZ ;  /* 0x0000500000067810 */ /* 0x000fc40007ffe0ff */
[C---:B------:R-:W-:Y:S02]  /*0160*/  IADD3 R7, PT, PT, R0.reuse, 0x8000, RZ ;  /* 0x0000800000077810 */ /* 0x040fe40007ffe0ff */
[C---:B------:R-:W-:Y:S02]  /*0170*/  IADD3 R8, PT, PT, R0.reuse, 0x9000, RZ ;  /* 0x0000900000087810 */ /* 0x040fe40007ffe0ff */
[C---:B------:R-:W-:Y:S02]  /*0180*/  IADD3 R9, PT, PT, R0.reuse, 0xa000, RZ ;  /* 0x0000a00000097810 */ /* 0x040fe40007ffe0ff */
[C---:B------:R-:W-:Y:S01]  /*0190*/  IADD3 R10, PT, PT, R0.reuse, 0xb000, RZ ;  /* 0x0000b000000a7810 */ /* 0x040fe20007ffe0ff */
[----:B-1----:R-:W-:Y:S01]  /*01a0*/  UIADD3 UR5, UP0, UPT, UR6, 0x20, URZ ;  /* 0x0000002006057890 */ /* 0x002fe2000ff1e0ff */
[C---:B------:R-:W-:Y:S02]  /*01b0*/  IADD3 R11, PT, PT, R0.reuse, 0xc000, RZ ;  /* 0x0000c000000b7810 */ /* 0x040fe40007ffe0ff */
[C---:B------:R-:W-:Y:S01]  /*01c0*/  IADD3 R23, PT, PT, R0.reuse, 0x4000, RZ ;  /* 0x0000400000177810 */ /* 0x040fe20007ffe0ff */
[----:B------:R-:W-:Y:S01]  /*01d0*/  UIADD3.X UR6, UPT, UPT, URZ, UR7, URZ, UP0, !UPT ;  /* 0x00000007ff067290 */ /* 0x000fe200087fe4ff */
[----:B------:R-:W-:-:S02]  /*01e0*/  IADD3 R25, PT, PT, R0, 0x6000, RZ ;  /* 0x0000600000197810 */ /* 0x000fc40007ffe0ff */
[C---:B------:R-:W-:Y:S02]  /*01f0*/  IADD3 R27, PT, PT, R0.reuse, 0x7000, RZ ;  /* 0x00007000001b7810 */ /* 0x040fe40007ffe0ff */
[C---:B------:R-:W-:Y:S02]  /*0200*/  IADD3 R29, PT, PT, R0.reuse, 0xd000, RZ ;  /* 0x0000d000001d7810 */ /* 0x040fe40007ffe0ff */
[C---:B------:R-:W-:Y:S02]  /*0210*/  IADD3 R24, PT, PT, R0.reuse, 0xe000, RZ ;  /* 0x0000e00000187810 */ /* 0x040fe40007ffe0ff */
[----:B------:R-:W-:Y:S02]  /*0220*/  IADD3 R26, PT, PT, R0, 0xf000, RZ ;  /* 0x0000f000001a7810 */ /* 0x000fe40007ffe0ff */
[----:B------:R-:W-:Y:S02]  /*0230*/  MOV R22, R3 ;  /* 0x0000000300167202 */ /* 0x000fe40000000f00 */
[----:B--2---:R-:W-:Y:S01]  /*0240*/  MOV R14, UR4 ;  /* 0x00000004000e7c02 */ /* 0x004fe20008000f00 */
[----:B---3--:R-:W-:-:S06]  /*0250*/  UMOV UR4, URZ ;  /* 0x000000ff00047c82 */ /* 0x008fcc0008000000 */
.L_x_7:
[----:B------:R-:W-:Y:S01]  /*0260*/  MOV R12, UR5 ;  /* 0x00000005000c7c02 */ /* 0x000fe20008000f00 */
[----:B0-----:R-:W-:Y:S01]  /*0270*/  IMAD.WIDE.U32 R16, R0, 0x4, R14 ;  /* 0x0000000400107825 */ /* 0x001fe200078e000e */
[----:B------:R-:W-:-:S03]  /*0280*/  MOV R13, UR6 ;  /* 0x00000006000d7c02 */ /* 0x000fc60008000f00 */
[----:B------:R-:W-:Y:S02]  /*0290*/  IMAD.WIDE R12, R22, 0x4, R12 ;  /* 0x00000004160c7825 */ /* 0x000fe400078e020c */
[----:B------:R-:W2:Y:S02]  /*02a0*/  LDG.E R17, desc[UR8][R16.64] ;  /* 0x0000000810117981 */ /* 0x000ea4000c1e1900 */
[----:B------:R-:W-:Y:S02]  /*02b0*/  IMAD.WIDE.U32 R18, R2, 0x4, R14 ;  /* 0x0000000402127825 */ /* 0x000fe400078e000e */
[----:B------:R-:W2:Y:S04]  /*02c0*/  LDG.E R21, desc[UR8][R12.64+-0x20] ;  /* 0xffffe0080c157981 */ /* 0x000ea8000c1e1900 */
[----:B------:R-:W3:Y:S04]  /*02d0*/  LDG.E R20, desc[UR8][R12.64+-0x1c] ;  /* 0xffffe4080c147981 */ /* 0x000ee8000c1e1900 */
[----:B------:R-:W3:Y:S01]  /*02e0*/  LDG.E R19, desc[UR8][R18.64] ;  /* 0x0000000812137981 */ /* 0x000ee2000c1e1900 */
[----:B--2---:R-:W-:Y:S01]  /*02f0*/  FFMA R28, R21, R17, R28 ;  /* 0x00000011151c7223 */ /* 0x004fe2000000001c */
[----:B------:R-:W-:-:S06]  /*0300*/  IMAD.WIDE.U32 R16, R4, 0x4, R14 ;  /* 0x0000000404107825 */ /* 0x000fcc00078e000e */
[----:B------:R-:W2:Y:S04]  /*0310*/  LDG.E R16, desc[UR8][R16.64] ;  /* 0x0000000810107981 */ /* 0x000ea8000c1e1900 */
[----:B------:R-:W2:Y:S01]  /*0320*/  LDG.E R17, desc[UR8][R12.64+-0x18] ;  /* 0xffffe8080c117981 */ /* 0x000ea2000c1e1900 */
[----:B---3--:R-:W-:Y:S01]  /*0330*/  FFMA R28, R20, R19, R28 ;  /* 0x00000013141c7223 */ /* 0x008fe2000000001c */
[----:B------:R-:W-:Y:S02]  /*0340*/  IMAD.WIDE.U32 R20, R5, 0x4, R14 ;  /* 0x0000000405147825 */ /* 0x000fe400078e000e */
[----:B------:R-:W3:Y:S04]  /*0350*/  LDG.E R19, desc[UR8][R12.64+-0x14] ;  /* 0xffffec080c137981 */ /* 0x000ee8000c1e1900 */
[----:B------:R-:W3:Y:S01]  /*0360*/  LDG.E R20, desc[UR8][R20.64] ;  /* 0x0000000814147981 */ /* 0x000ee2000c1e1900 */
[----:B--2---:R-:W-:Y:S01]  /*0370*/  FFMA R28, R17, R16, R28 ;  /* 0x00000010111c7223 */ /* 0x004fe2000000001c */
[----:B------:R-:W-:-:S06]  /*0380*/  IMAD.WIDE.U32 R16, R23, 0x4, R14 ;  /* 0x0000000417107825 */ /* 0x000fcc00078e000e */
[----:B------:R-:W2:Y:S04]  /*0390*/  LDG.E R16, desc[UR8][R16.64] ;  /* 0x0000000810107981 */ /* 0x000ea8000c1e1900 */
[----:B------:R-:W2:Y:S01]  /*03a0*/  LDG.E R17, desc[UR8][R12.64+-0x10] ;  /* 0xfffff0080c117981 */ /* 0x000ea2000c1e1900 */
[----:B---3--:R-:W-:Y:S01]  /*03b0*/  FFMA R28, R19, R20, R28 ;  /* 0x00000014131c7223 */ /* 0x008fe2000000001c */
[----:B------:R-:W-:-:S06]  /*03c0*/  IMAD.WIDE.U32 R18, R6, 0x4, R14 ;  /* 0x0000000406127825 */ /* 0x000fcc00078e000e */
[----:B------:R-:W3:Y:S04]  /*03d0*/  LDG.E R18, desc[UR8][R18.64] ;  /* 0x0000000812127981 */ /* 0x000ee8000c1e1900 */
[----:B------:R-:W3:Y:S01]  /*03e0*/  LDG.E R19, desc[UR8][R12.64+-0xc] ;  /* 0xfffff4080c137981 */ /* 0x000ee2000c1e1900 */
[----:B------:R-:W-:-:S06]  /*03f0*/  IMAD.WIDE.U32 R20, R27, 0x4, R14 ;  /* 0x000000041b147825 */ /* 0x000fcc00078e000e */
[----:B------:R-:W4:Y:S01]  /*0400*/  LDG.E R20, desc[UR8][R20.64] ;  /* 0x0000000814147981 */ /* 0x000f22000c1e1900 */
[----:B--2---:R-:W-:Y:S01]  /*0410*/  FFMA R28, R17, R16, R28 ;  /* 0x00000010111c7223 */ /* 0x004fe2000000001c */
[----:B------:R-:W-:-:S06]  /*0420*/  IMAD.WIDE.U32 R16, R25, 0x4, R14 ;  /* 0x0000000419107825 */ /* 0x000fcc00078e000e */
[----:B------:R-:W2:Y:S04]  /*0430*/  LDG.E R16, desc[UR8][R16.64] ;  /* 0x0000000810107981 */ /* 0x000ea8000c1e1900 */
[----:B------:R-:W2:Y:S01]  /*0440*/  LDG.E R17, desc[UR8][R12.64+-0x8] ;  /* 0xfffff8080c117981 */ /* 0x000ea2000c1e1900 */
[----:B---3--:R-:W-:-:S03]  /*0450*/  FFMA R28, R19, R18, R28 ;  /* 0x00000012131c7223 */ /* 0x008fc6000000001c */
[----:B------:R-:W4:Y:S01]  /*0460*/  LDG.E R19, desc[UR8][R12.64+-0x4] ;  /* 0xfffffc080c137981 */ /* 0x000f22000c1e1900 */
[----:B--2---:R-:W-:Y:S01]  /*0470*/  FFMA R28, R17, R16, R28 ;  /* 0x00000010111c7223 */ /* 0x004fe2000000001c */
[----:B------:R-:W-:-:S06]  /*0480*/  IMAD.WIDE.U32 R16, R7, 0x4, R14 ;  /* 0x0000000407107825 */ /* 0x000fcc00078e000e */
[----:B------:R-:W2:Y:S01]  /*0490*/  LDG.E R16, desc[UR8][R16.64] ;  /* 0x0000000810107981 */ /* 0x000ea2000c1e1900 */
[----:B----4-:R-:W-:Y:S01]  /*04a0*/  FFMA R28, R19, R20, R28 ;  /* 0x00000014131c7223 */ /* 0x010fe2000000001c */
[----:B------:R-:W-:-:S06]  /*04b0*/  IMAD.WIDE.U32 R18, R8, 0x4, R14 ;  /* 0x0000000408127825 */ /* 0x000fcc00078e000e */
[----:B------:R-:W3:Y:S04]  /*04c0*/  LDG.E R18, desc[UR8][R18.64] ;  /* 0x0000000812127981 */ /* 0x000ee8000c1e1900 */
[----:B------:R-:W2:Y:S04]  /*04d0*/  LDG.E R17, desc[UR8][R12.64] ;  /* 0x000000080c117981 */ /* 0x000ea8000c1e1900 */
[----:B------:R-:W3:Y:S01]  /*04e0*/  LDG.E R19, desc[UR8][R12.64+0x4] ;  /* 0x000004080c137981 */ /* 0x000ee2000c1e1900 */
[----:B------:R-:W-:-:S06]  /*04f0*/  IMAD.WIDE.U32 R20, R10, 0x4, R14 ;  /* 0x000000040a147825 */ /* 0x000fcc00078e000e */
[----:B------:R-:W4:Y:S01]  /*0500*/  LDG.E R20, desc[UR8][R20.64] ;  /* 0x0000000814147981 */ /* 0x000f22000c1e1900 */
[----:B--2---:R-:W-:Y:S01]  /*0510*/  FFMA R28, R17, R16, R28 ;  /* 0x00000010111c7223 */ /* 0x004fe2000000001c */
[----:B------:R-:W-:-:S06]  /*0520*/  IMAD.WIDE.U32 R16, R9, 0x4, R14 ;  /* 0x0000000409107825 */ /* 0x000fcc00078e000e */
[----:B------:R-:W2:Y:S01]  /*0530*/  LDG.E R16, desc[UR8][R16.64] ;  /* 0x0000000810107981 */ /* 0x000ea2000c1e1900 */
[----:B---3--:R-:W-:-:S03]  /*0540*/  FFMA R28, R19, R18, R28 ;  /* 0x00000012131c7223 */ /* 0x008fc6000000001c */
[----:B------:R-:W4:Y:S04]  /*0550*/  LDG.E R19, desc[UR8][R12.64+0xc] ;  /* 0x00000c080c137981 */ /* 0x000f28000c1e1900 */
[----:B------:R-:W2:Y:S02]  /*0560*/  LDG.E R17, desc[UR8][R12.64+0x8] ;  /* 0x000008080c117981 */ /* 0x000ea4000c1e1900 */
[----:B--2---:R-:W-:Y:S01]  /*0570*/  FFMA R28, R17, R16, R28 ;  /* 0x00000010111c7223 */ /* 0x004fe2000000001c */
[----:B------:R-:W-:-:S04]  /*0580*/  IMAD.WIDE.U32 R16, R11, 0x4, R14 ;  /* 0x000000040b107825 */ /* 0x000fc800078e000e */
[----:B----4-:R-:W-:Y:S01]  /*0590*/  FFMA R28, R19, R20, R28 ;  /* 0x00000014131c7223 */ /* 0x010fe2000000001c */
[--C-:B------:R-:W-:Y:S01]  /*05a0*/  IMAD.WIDE.U32 R18, R29, 0x4, R14.reuse ;  /* 0x000000041d127825 */ /* 0x100fe200078e000e */
[----:B------:R-:W2:Y:S05]  /*05b0*/  LDG.E R16, desc[UR8][R16.64] ;  /* 0x0000000810107981 */ /* 0x000eaa000c1e1900 */
[----:B------:R-:W3:Y:S04]  /*05c0*/  LDG.E R18, desc[UR8][R18.64] ;  /* 0x0000000812127981 */ /* 0x000ee8000c1e1900 */
[----:B------:R-:W2:Y:S04]  /*05d0*/  LDG.E R17, desc[UR8][R12.64+0x10] ;  /* 0x000010080c117981 */ /* 0x000ea8000c1e1900 */
[----:B------:R-:W3:Y:S01]  /*05e0*/  LDG.E R19, desc[UR8][R12.64+0x14] ;  /* 0x000014080c137981 */ /* 0x000ee2000c1e1900 */
[----:B------:R-:W-:-:S06]  /*05f0*/  IMAD.WIDE.U32 R20, R24, 0x4, R14 ;  /* 0x0000000418147825 */ /* 0x000fcc00078e000e */
[----:B------:R-:W4:Y:S01]  /*0600*/  LDG.E R20, desc[UR8][R20.64] ;  /* 0x0000000814147981 */ /* 0x000f22000c1e1900 */
[----:B--2---:R-:W-:Y:S01]  /*0610*/  FFMA R28, R17, R16, R28 ;  /* 0x00000010111c7223 */ /* 0x004fe2000000001c */
[----:B------:R-:W-:-:S04]  /*0620*/  IMAD.WIDE.U32 R16, R26, 0x4, R14 ;  /* 0x000000041a107825 */ /* 0x000fc800078e000e */
[----:B---3--:R-:W-:Y:S02]  /*0630*/  FFMA R28, R19, R18, R28 ;  /* 0x00000012131c7223 */ /* 0x008fe4000000001c */
[----:B------:R-:W4:Y:S04]  /*0640*/  LDG.E R19, desc[UR8][R12.64+0x18] ;  /* 0x000018080c137981 */ /* 0x000f28000c1e1900 */
[----:B------:R-:W2:Y:S04]  /*0650*/  LDG.E R18, desc[UR8][R12.64+0x1c] ;  /* 0x00001c080c127981 */ /* 0x000ea8000c1e1900 */
[----:B------:R-:W2:Y:S01]  /*0660*/  LDG.E R16, desc[UR8][R16.64] ;  /* 0x0000000810107981 */ /* 0x000ea2000c1e1900 */
[----:B------:R-:W-:-:S04]  /*0670*/  UIADD3 UR4, UPT, UPT, UR4, 0x10, URZ ;  /* 0x0000001004047890 */ /* 0x000fc8000fffe0ff */
[----:B------:R-:W-:Y:S01]  /*0680*/  UISETP.NE.AND UP0, UPT, UR4, 0x1000, UPT ;  /* 0x000010000400788c */ /* 0x000fe2000bf05270 */
[----:B------:R-:W-:Y:S02]  /*0690*/  IADD3 R14, P0, PT, R14, 0x40000, RZ ;  /* 0x000400000e0e7810 */ /* 0x000fe40007f1e0ff */
[----:B------:R-:W-:Y:S02]  /*06a0*/  IADD3 R22, PT, PT, R22, 0x10, RZ ;  /* 0x0000001016167810 */ /* 0x000fe40007ffe0ff */
[----:B------:R-:W-:Y:S01]  /*06b0*/  IADD3.X R15, PT, PT, RZ, R15, RZ, P0, !PT ;  /* 0x0000000fff0f7210 */ /* 0x000fe200007fe4ff */
[----:B----4-:R-:W-:-:S04]  /*06c0*/  FFMA R19, R19, R20, R28 ;  /* 0x0000001413137223 */ /* 0x010fc8000000001c */
[----:B--2---:R-:W-:Y:S01]  /*06d0*/  FFMA R28, R18, R16, R19 ;  /* 0x00000010121c7223 */ /* 0x004fe20000000013 */
[----:B------:R-:W-:Y:S06]  /*06e0*/  BRA.U UP0, `(.L_x_7) ;  /* 0xfffffff900dc7547 */ /* 0x000fec000b83ffff */
[----:B------:R-:W0:Y:S01]  /*06f0*/  LDC.64 R4, c[0x0][0x390] ;  /* 0x0000e400ff047b82 */ /* 0x000e220000000a00 */
[----:B------:R-:W-:-:S05]  /*0700*/  IADD3 R3, PT, PT, R0, R3, RZ ;  /* 0x0000000300037210 */ /* 0x000fca0007ffe0ff */
[----:B0-----:R-:W-:-:S05]  /*0710*/  IMAD.WIDE R2, R3, 0x4, R4 ;  /* 0x0000000403027825 */ /* 0x001fca00078e0204 */
[----:B------:R-:W-:Y:S01]  /*0720*/  STG.E desc[UR8][R2.64], R28 ;  /* 0x0000001c02007986 */ /* 0x000fe2000c101908 */
[----:B------:R-:W-:Y:S05]  /*0730*/  EXIT ;  /* 0x000000000000794d */ /* 0x000fea0003800000 */
.L_x_8:
        /* <DEDUP_REMOVED lines=12> */
.L_x_12:


//--------------------- .nv.shared._Z12MatMulKernelPfS_S_i --------------------------
	.section	.nv.shared._Z12MatMulKernelPfS_S_i,"aw",@nobits
	.sectionflags	@""
	.align	4
.nv.shared._Z12MatMulKernelPfS_S_i:
	.zero		9216


//--------------------- .nv.shared.reserved.0     --------------------------
	.section	.nv.shared.reserved.0,"aw",@nobits
	.weak		__nv_reservedSMEM_offset_0_alias
	.size		__nv_reservedSMEM_offset_0_alias, 0, 64
	.other		__nv_reservedSMEM_offset_0_alias,@"STO_CUDA_RESERVED_SHARED STV_DEFAULT"
__nv_reservedSMEM_offset_0_alias:
	.zero		0
	.zero		64


//--------------------- .nv.shared._Z13MatMulShared2PfS_S_ --------------------------
	.section	.nv.shared._Z13MatMulShared2PfS_S_,"aw",@nobits
	.sectionflags	@""
	.align	4
.nv.shared._Z13MatMulShared2PfS_S_:
	.zero		9216


//--------------------- .nv.shared._Z12MatMulSharedPfS_S_ --------------------------
	.section	.nv.shared._Z12MatMulSharedPfS_S_,"aw",@nobits
	.sectionflags	@""
	.align	4
.nv.shared._Z12MatMulSharedPfS_S_:
	.zero		9216


//--------------------- .nv.constant0._Z12MatMulKernelPfS_S_i --------------------------
	.section	.nv.constant0._Z12MatMulKernelPfS_S_i,"a",@progbits
	.sectionflags	@""
	.align	4
.nv.constant0._Z12MatMulKernelPfS_S_i:
	.zero		924


//--------------------- .nv.constant0._Z13MatMulShared2PfS_S_ --------------------------
	.section	.nv.constant0._Z13MatMulShared2PfS_S_,"a",@progbits
	.sectionflags	@""
	.align	4
.nv.constant0._Z13MatMulShared2PfS_S_:
	.zero		920


//--------------------- .nv.constant0._Z12MatMulSharedPfS_S_ --------------------------
	.section	.nv.constant0._Z12MatMulSharedPfS_S_,"a",@progbits
	.sectionflags	@""
	.align	4
.nv.constant0._Z12MatMulSharedPfS_S_:
	.zero		920


//--------------------- .nv.constant0._Z6MatMulPfS_S_ --------------------------
	.section	.nv.constant0._Z6MatMulPfS_S_,"a",@progbits
	.sectionflags	@""
	.align	4
.nv.constant0._Z6MatMulPfS_S_:
	.zero		920


//--------------------- SYMBOLS --------------------------

	.type		.nv.reservedSmem.offset0,@object
	.size		.nv.reservedSmem.offset0,0x4
	.type		.nv.reservedSmem.cap,@object
	.size		.nv.reservedSmem.cap,0x4
